//
// Generated by NVIDIA NVVM Compiler
//
// Compiler Build ID: CL-36424714
// Cuda compilation tools, release 13.0, V13.0.88
// Based on NVVM 20.0.0
//

.version 9.0
.target sm_100
.address_size 64

	// .globl	_ZN4vllm30reshape_and_cache_flash_kernelIffLNS_18Fp8KVCacheDataTypeE0EEEvPKT_S4_PT0_S6_PKlllllliiiPKfSA_

.visible .entry _ZN4vllm30reshape_and_cache_flash_kernelIffLNS_18Fp8KVCacheDataTypeE0EEEvPKT_S4_PT0_S6_PKlllllliiiPKfSA_(
	.param .u64 .ptr .align 1 _ZN4vllm30reshape_and_cache_flash_kernelIffLNS_18Fp8KVCacheDataTypeE0EEEvPKT_S4_PT0_S6_PKlllllliiiPKfSA__param_0,
	.param .u64 .ptr .align 1 _ZN4vllm30reshape_and_cache_flash_kernelIffLNS_18Fp8KVCacheDataTypeE0EEEvPKT_S4_PT0_S6_PKlllllliiiPKfSA__param_1,
	.param .u64 .ptr .align 1 _ZN4vllm30reshape_and_cache_flash_kernelIffLNS_18Fp8KVCacheDataTypeE0EEEvPKT_S4_PT0_S6_PKlllllliiiPKfSA__param_2,
	.param .u64 .ptr .align 1 _ZN4vllm30reshape_and_cache_flash_kernelIffLNS_18Fp8KVCacheDataTypeE0EEEvPKT_S4_PT0_S6_PKlllllliiiPKfSA__param_3,
	.param .u64 .ptr .align 1 _ZN4vllm30reshape_and_cache_flash_kernelIffLNS_18Fp8KVCacheDataTypeE0EEEvPKT_S4_PT0_S6_PKlllllliiiPKfSA__param_4,
	.param .u64 _ZN4vllm30reshape_and_cache_flash_kernelIffLNS_18Fp8KVCacheDataTypeE0EEEvPKT_S4_PT0_S6_PKlllllliiiPKfSA__param_5,
	.param .u64 _ZN4vllm30reshape_and_cache_flash_kernelIffLNS_18Fp8KVCacheDataTypeE0EEEvPKT_S4_PT0_S6_PKlllllliiiPKfSA__param_6,
	.param .u64 _ZN4vllm30reshape_and_cache_flash_kernelIffLNS_18Fp8KVCacheDataTypeE0EEEvPKT_S4_PT0_S6_PKlllllliiiPKfSA__param_7,
	.param .u64 _ZN4vllm30reshape_and_cache_flash_kernelIffLNS_18Fp8KVCacheDataTypeE0EEEvPKT_S4_PT0_S6_PKlllllliiiPKfSA__param_8,
	.param .u64 _ZN4vllm30reshape_and_cache_flash_kernelIffLNS_18Fp8KVCacheDataTypeE0EEEvPKT_S4_PT0_S6_PKlllllliiiPKfSA__param_9,
	.param .u32 _ZN4vllm30reshape_and_cache_flash_kernelIffLNS_18Fp8KVCacheDataTypeE0EEEvPKT_S4_PT0_S6_PKlllllliiiPKfSA__param_10,
	.param .u32 _ZN4vllm30reshape_and_cache_flash_kernelIffLNS_18Fp8KVCacheDataTypeE0EEEvPKT_S4_PT0_S6_PKlllllliiiPKfSA__param_11,
	.param .u32 _ZN4vllm30reshape_and_cache_flash_kernelIffLNS_18Fp8KVCacheDataTypeE0EEEvPKT_S4_PT0_S6_PKlllllliiiPKfSA__param_12,
	.param .u64 .ptr .align 1 _ZN4vllm30reshape_and_cache_flash_kernelIffLNS_18Fp8KVCacheDataTypeE0EEEvPKT_S4_PT0_S6_PKlllllliiiPKfSA__param_13,
	.param .u64 .ptr .align 1 _ZN4vllm30reshape_and_cache_flash_kernelIffLNS_18Fp8KVCacheDataTypeE0EEEvPKT_S4_PT0_S6_PKlllllliiiPKfSA__param_14
)
{
	.reg .pred 	%p<13>;
	.reg .b32 	%r<43>;
	.reg .b32 	%f<18>;
	.reg .b64 	%rd<113>;

	ld.param.u64 	%rd25, [_ZN4vllm30reshape_and_cache_flash_kernelIffLNS_18Fp8KVCacheDataTypeE0EEEvPKT_S4_PT0_S6_PKlllllliiiPKfSA__param_0];
	ld.param.u64 	%rd26, [_ZN4vllm30reshape_and_cache_flash_kernelIffLNS_18Fp8KVCacheDataTypeE0EEEvPKT_S4_PT0_S6_PKlllllliiiPKfSA__param_1];
	ld.param.u64 	%rd27, [_ZN4vllm30reshape_and_cache_flash_kernelIffLNS_18Fp8KVCacheDataTypeE0EEEvPKT_S4_PT0_S6_PKlllllliiiPKfSA__param_2];
	ld.param.u64 	%rd28, [_ZN4vllm30reshape_and_cache_flash_kernelIffLNS_18Fp8KVCacheDataTypeE0EEEvPKT_S4_PT0_S6_PKlllllliiiPKfSA__param_3];
	ld.param.u64 	%rd29, [_ZN4vllm30reshape_and_cache_flash_kernelIffLNS_18Fp8KVCacheDataTypeE0EEEvPKT_S4_PT0_S6_PKlllllliiiPKfSA__param_4];
	ld.param.u64 	%rd20, [_ZN4vllm30reshape_and_cache_flash_kernelIffLNS_18Fp8KVCacheDataTypeE0EEEvPKT_S4_PT0_S6_PKlllllliiiPKfSA__param_7];
	ld.param.u64 	%rd21, [_ZN4vllm30reshape_and_cache_flash_kernelIffLNS_18Fp8KVCacheDataTypeE0EEEvPKT_S4_PT0_S6_PKlllllliiiPKfSA__param_8];
	ld.param.u64 	%rd22, [_ZN4vllm30reshape_and_cache_flash_kernelIffLNS_18Fp8KVCacheDataTypeE0EEEvPKT_S4_PT0_S6_PKlllllliiiPKfSA__param_9];
	ld.param.u32 	%r14, [_ZN4vllm30reshape_and_cache_flash_kernelIffLNS_18Fp8KVCacheDataTypeE0EEEvPKT_S4_PT0_S6_PKlllllliiiPKfSA__param_10];
	ld.param.u32 	%r15, [_ZN4vllm30reshape_and_cache_flash_kernelIffLNS_18Fp8KVCacheDataTypeE0EEEvPKT_S4_PT0_S6_PKlllllliiiPKfSA__param_11];
	ld.param.u32 	%r16, [_ZN4vllm30reshape_and_cache_flash_kernelIffLNS_18Fp8KVCacheDataTypeE0EEEvPKT_S4_PT0_S6_PKlllllliiiPKfSA__param_12];
	ld.param.u64 	%rd23, [_ZN4vllm30reshape_and_cache_flash_kernelIffLNS_18Fp8KVCacheDataTypeE0EEEvPKT_S4_PT0_S6_PKlllllliiiPKfSA__param_13];
	ld.param.u64 	%rd24, [_ZN4vllm30reshape_and_cache_flash_kernelIffLNS_18Fp8KVCacheDataTypeE0EEEvPKT_S4_PT0_S6_PKlllllliiiPKfSA__param_14];
	cvta.to.global.u64 	%rd1, %rd24;
	cvta.to.global.u64 	%rd2, %rd28;
	cvta.to.global.u64 	%rd3, %rd27;
	cvta.to.global.u64 	%rd4, %rd26;
	cvta.to.global.u64 	%rd5, %rd25;
	cvta.to.global.u64 	%rd30, %rd29;
	mov.u32 	%r17, %ctaid.x;
	cvt.u64.u32 	%rd6, %r17;
	mul.wide.u32 	%rd31, %r17, 8;
	add.s64 	%rd32, %rd30, %rd31;
	ld.global.nc.u64 	%rd7, [%rd32];
	setp.lt.s64 	%p1, %rd7, 0;
	@%p1 bra 	$L__BB0_15;
	cvt.s64.s32 	%rd8, %r16;
	or.b64  	%rd33, %rd7, %rd8;
	and.b64  	%rd34, %rd33, -4294967296;
	setp.ne.s64 	%p2, %rd34, 0;
	@%p2 bra 	$L__BB0_3;
	cvt.u32.u64 	%r18, %rd8;
	cvt.u32.u64 	%r19, %rd7;
	div.u32 	%r20, %r19, %r18;
	mul.lo.s32 	%r21, %r20, %r18;
	sub.s32 	%r22, %r19, %r21;
	cvt.u64.u32 	%rd111, %r20;
	cvt.u64.u32 	%rd112, %r22;
	bra.uni 	$L__BB0_4;
$L__BB0_3:
	div.s64 	%rd111, %rd7, %rd8;
	mul.lo.s64 	%rd35, %rd111, %rd8;
	sub.s64 	%rd112, %rd7, %rd35;
$L__BB0_4:
	mul.lo.s32 	%r1, %r15, %r14;
	mov.u32 	%r42, %tid.x;
	setp.ge.s32 	%p3, %r42, %r1;
	@%p3 bra 	$L__BB0_14;
	ld.param.u64 	%rd110, [_ZN4vllm30reshape_and_cache_flash_kernelIffLNS_18Fp8KVCacheDataTypeE0EEEvPKT_S4_PT0_S6_PKlllllliiiPKfSA__param_6];
	ld.param.u64 	%rd109, [_ZN4vllm30reshape_and_cache_flash_kernelIffLNS_18Fp8KVCacheDataTypeE0EEEvPKT_S4_PT0_S6_PKlllllliiiPKfSA__param_5];
	mul.lo.s64 	%rd15, %rd21, %rd6;
	mul.lo.s64 	%rd16, %rd22, %rd6;
	mul.lo.s64 	%rd36, %rd111, %rd109;
	mad.lo.s64 	%rd17, %rd112, %rd110, %rd36;
	or.b64  	%rd37, %rd23, %rd24;
	setp.ne.s64 	%p4, %rd37, 0;
	mov.u32 	%r3, %ntid.x;
	@%p4 bra 	$L__BB0_6;
	bra.uni 	$L__BB0_13;
$L__BB0_6:
	setp.ne.s64 	%p6, %rd23, 0;
	@%p6 bra 	$L__BB0_10;
	setp.ne.s64 	%p10, %rd24, 0;
	@%p10 bra 	$L__BB0_8;
	bra.uni 	$L__BB0_16;
$L__BB0_8:
	ld.global.f32 	%f1, [%rd1];
$L__BB0_9:
	cvt.s64.s32 	%rd81, %r42;
	add.s64 	%rd82, %rd15, %rd81;
	add.s64 	%rd83, %rd16, %rd81;
	div.s32 	%r32, %r42, %r15;
	mul.lo.s32 	%r33, %r32, %r15;
	sub.s32 	%r34, %r42, %r33;
	cvt.s64.s32 	%rd84, %r32;
	mad.lo.s64 	%rd85, %rd20, %rd84, %rd17;
	cvt.s64.s32 	%rd86, %r34;
	add.s64 	%rd87, %rd85, %rd86;
	shl.b64 	%rd88, %rd82, 2;
	add.s64 	%rd89, %rd5, %rd88;
	shl.b64 	%rd90, %rd83, 2;
	add.s64 	%rd91, %rd4, %rd90;
	ld.global.nc.f32 	%f13, [%rd91];
	ld.global.nc.f32 	%f14, [%rd89];
	mul.f32 	%f15, %f13, %f1;
	shl.b64 	%rd92, %rd87, 2;
	add.s64 	%rd93, %rd3, %rd92;
	st.global.f32 	[%rd93], %f14;
	add.s64 	%rd94, %rd2, %rd92;
	st.global.f32 	[%rd94], %f15;
	add.s32 	%r42, %r42, %r3;
	setp.lt.s32 	%p11, %r42, %r1;
	@%p11 bra 	$L__BB0_9;
	bra.uni 	$L__BB0_14;
$L__BB0_10:
	setp.ne.s64 	%p7, %rd24, 0;
	cvta.to.global.u64 	%rd52, %rd23;
	ld.global.f32 	%f2, [%rd52];
	@%p7 bra 	$L__BB0_11;
	bra.uni 	$L__BB0_17;
$L__BB0_11:
	ld.global.f32 	%f3, [%rd1];
$L__BB0_12:
	cvt.s64.s32 	%rd53, %r42;
	add.s64 	%rd54, %rd15, %rd53;
	add.s64 	%rd55, %rd16, %rd53;
	div.s32 	%r26, %r42, %r15;
	mul.lo.s32 	%r27, %r26, %r15;
	sub.s32 	%r28, %r42, %r27;
	cvt.s64.s32 	%rd56, %r26;
	mad.lo.s64 	%rd57, %rd20, %rd56, %rd17;
	cvt.s64.s32 	%rd58, %r28;
	add.s64 	%rd59, %rd57, %rd58;
	shl.b64 	%rd60, %rd54, 2;
	add.s64 	%rd61, %rd5, %rd60;
	ld.global.nc.f32 	%f6, [%rd61];
	shl.b64 	%rd62, %rd55, 2;
	add.s64 	%rd63, %rd4, %rd62;
	ld.global.nc.f32 	%f7, [%rd63];
	mul.f32 	%f8, %f6, %f2;
	mul.f32 	%f9, %f7, %f3;
	shl.b64 	%rd64, %rd59, 2;
	add.s64 	%rd65, %rd3, %rd64;
	st.global.f32 	[%rd65], %f8;
	add.s64 	%rd66, %rd2, %rd64;
	st.global.f32 	[%rd66], %f9;
	add.s32 	%r42, %r42, %r3;
	setp.lt.s32 	%p8, %r42, %r1;
	@%p8 bra 	$L__BB0_12;
	bra.uni 	$L__BB0_14;
$L__BB0_13:
	cvt.s64.s32 	%rd38, %r42;
	add.s64 	%rd39, %rd15, %rd38;
	add.s64 	%rd40, %rd16, %rd38;
	div.s32 	%r23, %r42, %r15;
	mul.lo.s32 	%r24, %r23, %r15;
	sub.s32 	%r25, %r42, %r24;
	cvt.s64.s32 	%rd41, %r23;
	mad.lo.s64 	%rd42, %rd20, %rd41, %rd17;
	cvt.s64.s32 	%rd43, %r25;
	add.s64 	%rd44, %rd42, %rd43;
	shl.b64 	%rd45, %rd39, 2;
	add.s64 	%rd46, %rd5, %rd45;
	shl.b64 	%rd47, %rd40, 2;
	add.s64 	%rd48, %rd4, %rd47;
	ld.global.nc.f32 	%f4, [%rd48];
	ld.global.nc.f32 	%f5, [%rd46];
	shl.b64 	%rd49, %rd44, 2;
	add.s64 	%rd50, %rd3, %rd49;
	st.global.f32 	[%rd50], %f5;
	add.s64 	%rd51, %rd2, %rd49;
	st.global.f32 	[%rd51], %f4;
	add.s32 	%r42, %r42, %r3;
	setp.lt.s32 	%p5, %r42, %r1;
	@%p5 bra 	$L__BB0_13;
$L__BB0_14:
	bar.sync 	0;
$L__BB0_15:
	ret;
$L__BB0_16:
	cvt.s64.s32 	%rd95, %r42;
	add.s64 	%rd96, %rd15, %rd95;
	add.s64 	%rd97, %rd16, %rd95;
	div.s32 	%r35, %r42, %r15;
	mul.lo.s32 	%r36, %r35, %r15;
	sub.s32 	%r37, %r42, %r36;
	cvt.s64.s32 	%rd98, %r35;
	mad.lo.s64 	%rd99, %rd20, %rd98, %rd17;
	cvt.s64.s32 	%rd100, %r37;
	add.s64 	%rd101, %rd99, %rd100;
	shl.b64 	%rd102, %rd96, 2;
	add.s64 	%rd103, %rd5, %rd102;
	shl.b64 	%rd104, %rd97, 2;
	add.s64 	%rd105, %rd4, %rd104;
	ld.global.nc.f32 	%f16, [%rd105];
	ld.global.nc.f32 	%f17, [%rd103];
	shl.b64 	%rd106, %rd101, 2;
	add.s64 	%rd107, %rd3, %rd106;
	st.global.f32 	[%rd107], %f17;
	add.s64 	%rd108, %rd2, %rd106;
	st.global.f32 	[%rd108], %f16;
	add.s32 	%r42, %r42, %r3;
	setp.lt.s32 	%p12, %r42, %r1;
	@%p12 bra 	$L__BB0_16;
	bra.uni 	$L__BB0_14;
$L__BB0_17:
	cvt.s64.s32 	%rd67, %r42;
	add.s64 	%rd68, %rd15, %rd67;
	add.s64 	%rd69, %rd16, %rd67;
	div.s32 	%r29, %r42, %r15;
	mul.lo.s32 	%r30, %r29, %r15;
	sub.s32 	%r31, %r42, %r30;
	cvt.s64.s32 	%rd70, %r29;
	mad.lo.s64 	%rd71, %rd20, %rd70, %rd17;
	cvt.s64.s32 	%rd72, %r31;
	add.s64 	%rd73, %rd71, %rd72;
	shl.b64 	%rd74, %rd68, 2;
	add.s64 	%rd75, %rd5, %rd74;
	ld.global.nc.f32 	%f10, [%rd75];
	shl.b64 	%rd76, %rd69, 2;
	add.s64 	%rd77, %rd4, %rd76;
	ld.global.nc.f32 	%f11, [%rd77];
	mul.f32 	%f12, %f10, %f2;
	shl.b64 	%rd78, %rd73, 2;
	add.s64 	%rd79, %rd3, %rd78;
	st.global.f32 	[%rd79], %f12;
	add.s64 	%rd80, %rd2, %rd78;
	st.global.f32 	[%rd80], %f11;
	add.s32 	%r42, %r42, %r3;
	setp.lt.s32 	%p9, %r42, %r1;
	@%p9 bra 	$L__BB0_17;
	bra.uni 	$L__BB0_14;

}
	// .globl	_ZN4vllm30reshape_and_cache_flash_kernelIf6__halfLNS_18Fp8KVCacheDataTypeE0EEEvPKT_S5_PT0_S7_PKlllllliiiPKfSB_
.visible .entry _ZN4vllm30reshape_and_cache_flash_kernelIf6__halfLNS_18Fp8KVCacheDataTypeE0EEEvPKT_S5_PT0_S7_PKlllllliiiPKfSB_(
	.param .u64 .ptr .align 1 _ZN4vllm30reshape_and_cache_flash_kernelIf6__halfLNS_18Fp8KVCacheDataTypeE0EEEvPKT_S5_PT0_S7_PKlllllliiiPKfSB__param_0,
	.param .u64 .ptr .align 1 _ZN4vllm30reshape_and_cache_flash_kernelIf6__halfLNS_18Fp8KVCacheDataTypeE0EEEvPKT_S5_PT0_S7_PKlllllliiiPKfSB__param_1,
	.param .u64 .ptr .align 1 _ZN4vllm30reshape_and_cache_flash_kernelIf6__halfLNS_18Fp8KVCacheDataTypeE0EEEvPKT_S5_PT0_S7_PKlllllliiiPKfSB__param_2,
	.param .u64 .ptr .align 1 _ZN4vllm30reshape_and_cache_flash_kernelIf6__halfLNS_18Fp8KVCacheDataTypeE0EEEvPKT_S5_PT0_S7_PKlllllliiiPKfSB__param_3,
	.param .u64 .ptr .align 1 _ZN4vllm30reshape_and_cache_flash_kernelIf6__halfLNS_18Fp8KVCacheDataTypeE0EEEvPKT_S5_PT0_S7_PKlllllliiiPKfSB__param_4,
	.param .u64 _ZN4vllm30reshape_and_cache_flash_kernelIf6__halfLNS_18Fp8KVCacheDataTypeE0EEEvPKT_S5_PT0_S7_PKlllllliiiPKfSB__param_5,
	.param .u64 _ZN4vllm30reshape_and_cache_flash_kernelIf6__halfLNS_18Fp8KVCacheDataTypeE0EEEvPKT_S5_PT0_S7_PKlllllliiiPKfSB__param_6,
	.param .u64 _ZN4vllm30reshape_and_cache_flash_kernelIf6__halfLNS_18Fp8KVCacheDataTypeE0EEEvPKT_S5_PT0_S7_PKlllllliiiPKfSB__param_7,
	.param .u64 _ZN4vllm30reshape_and_cache_flash_kernelIf6__halfLNS_18Fp8KVCacheDataTypeE0EEEvPKT_S5_PT0_S7_PKlllllliiiPKfSB__param_8,
	.param .u64 _ZN4vllm30reshape_and_cache_flash_kernelIf6__halfLNS_18Fp8KVCacheDataTypeE0EEEvPKT_S5_PT0_S7_PKlllllliiiPKfSB__param_9,
	.param .u32 _ZN4vllm30reshape_and_cache_flash_kernelIf6__halfLNS_18Fp8KVCacheDataTypeE0EEEvPKT_S5_PT0_S7_PKlllllliiiPKfSB__param_10,
	.param .u32 _ZN4vllm30reshape_and_cache_flash_kernelIf6__halfLNS_18Fp8KVCacheDataTypeE0EEEvPKT_S5_PT0_S7_PKlllllliiiPKfSB__param_11,
	.param .u32 _ZN4vllm30reshape_and_cache_flash_kernelIf6__halfLNS_18Fp8KVCacheDataTypeE0EEEvPKT_S5_PT0_S7_PKlllllliiiPKfSB__param_12,
	.param .u64 .ptr .align 1 _ZN4vllm30reshape_and_cache_flash_kernelIf6__halfLNS_18Fp8KVCacheDataTypeE0EEEvPKT_S5_PT0_S7_PKlllllliiiPKfSB__param_13,
	.param .u64 .ptr .align 1 _ZN4vllm30reshape_and_cache_flash_kernelIf6__halfLNS_18Fp8KVCacheDataTypeE0EEEvPKT_S5_PT0_S7_PKlllllliiiPKfSB__param_14
)
{
	.reg .pred 	%p<13>;
	.reg .b16 	%rs<11>;
	.reg .b32 	%r<43>;
	.reg .b32 	%f<18>;
	.reg .b64 	%rd<113>;

	ld.param.u64 	%rd25, [_ZN4vllm30reshape_and_cache_flash_kernelIf6__halfLNS_18Fp8KVCacheDataTypeE0EEEvPKT_S5_PT0_S7_PKlllllliiiPKfSB__param_0];
	ld.param.u64 	%rd26, [_ZN4vllm30reshape_and_cache_flash_kernelIf6__halfLNS_18Fp8KVCacheDataTypeE0EEEvPKT_S5_PT0_S7_PKlllllliiiPKfSB__param_1];
	ld.param.u64 	%rd27, [_ZN4vllm30reshape_and_cache_flash_kernelIf6__halfLNS_18Fp8KVCacheDataTypeE0EEEvPKT_S5_PT0_S7_PKlllllliiiPKfSB__param_2];
	ld.param.u64 	%rd28, [_ZN4vllm30reshape_and_cache_flash_kernelIf6__halfLNS_18Fp8KVCacheDataTypeE0EEEvPKT_S5_PT0_S7_PKlllllliiiPKfSB__param_3];
	ld.param.u64 	%rd29, [_ZN4vllm30reshape_and_cache_flash_kernelIf6__halfLNS_18Fp8KVCacheDataTypeE0EEEvPKT_S5_PT0_S7_PKlllllliiiPKfSB__param_4];
	ld.param.u64 	%rd20, [_ZN4vllm30reshape_and_cache_flash_kernelIf6__halfLNS_18Fp8KVCacheDataTypeE0EEEvPKT_S5_PT0_S7_PKlllllliiiPKfSB__param_7];
	ld.param.u64 	%rd21, [_ZN4vllm30reshape_and_cache_flash_kernelIf6__halfLNS_18Fp8KVCacheDataTypeE0EEEvPKT_S5_PT0_S7_PKlllllliiiPKfSB__param_8];
	ld.param.u64 	%rd22, [_ZN4vllm30reshape_and_cache_flash_kernelIf6__halfLNS_18Fp8KVCacheDataTypeE0EEEvPKT_S5_PT0_S7_PKlllllliiiPKfSB__param_9];
	ld.param.u32 	%r14, [_ZN4vllm30reshape_and_cache_flash_kernelIf6__halfLNS_18Fp8KVCacheDataTypeE0EEEvPKT_S5_PT0_S7_PKlllllliiiPKfSB__param_10];
	ld.param.u32 	%r15, [_ZN4vllm30reshape_and_cache_flash_kernelIf6__halfLNS_18Fp8KVCacheDataTypeE0EEEvPKT_S5_PT0_S7_PKlllllliiiPKfSB__param_11];
	ld.param.u32 	%r16, [_ZN4vllm30reshape_and_cache_flash_kernelIf6__halfLNS_18Fp8KVCacheDataTypeE0EEEvPKT_S5_PT0_S7_PKlllllliiiPKfSB__param_12];
	ld.param.u64 	%rd23, [_ZN4vllm30reshape_and_cache_flash_kernelIf6__halfLNS_18Fp8KVCacheDataTypeE0EEEvPKT_S5_PT0_S7_PKlllllliiiPKfSB__param_13];
	ld.param.u64 	%rd24, [_ZN4vllm30reshape_and_cache_flash_kernelIf6__halfLNS_18Fp8KVCacheDataTypeE0EEEvPKT_S5_PT0_S7_PKlllllliiiPKfSB__param_14];
	cvta.to.global.u64 	%rd1, %rd24;
	cvta.to.global.u64 	%rd2, %rd28;
	cvta.to.global.u64 	%rd3, %rd27;
	cvta.to.global.u64 	%rd4, %rd26;
	cvta.to.global.u64 	%rd5, %rd25;
	cvta.to.global.u64 	%rd30, %rd29;
	mov.u32 	%r17, %ctaid.x;
	cvt.u64.u32 	%rd6, %r17;
	mul.wide.u32 	%rd31, %r17, 8;
	add.s64 	%rd32, %rd30, %rd31;
	ld.global.nc.u64 	%rd7, [%rd32];
	setp.lt.s64 	%p1, %rd7, 0;
	@%p1 bra 	$L__BB1_15;
	cvt.s64.s32 	%rd8, %r16;
	or.b64  	%rd33, %rd7, %rd8;
	and.b64  	%rd34, %rd33, -4294967296;
	setp.ne.s64 	%p2, %rd34, 0;
	@%p2 bra 	$L__BB1_3;
	cvt.u32.u64 	%r18, %rd8;
	cvt.u32.u64 	%r19, %rd7;
	div.u32 	%r20, %r19, %r18;
	mul.lo.s32 	%r21, %r20, %r18;
	sub.s32 	%r22, %r19, %r21;
	cvt.u64.u32 	%rd111, %r20;
	cvt.u64.u32 	%rd112, %r22;
	bra.uni 	$L__BB1_4;
$L__BB1_3:
	div.s64 	%rd111, %rd7, %rd8;
	mul.lo.s64 	%rd35, %rd111, %rd8;
	sub.s64 	%rd112, %rd7, %rd35;
$L__BB1_4:
	mul.lo.s32 	%r1, %r15, %r14;
	mov.u32 	%r42, %tid.x;
	setp.ge.s32 	%p3, %r42, %r1;
	@%p3 bra 	$L__BB1_14;
	ld.param.u64 	%rd110, [_ZN4vllm30reshape_and_cache_flash_kernelIf6__halfLNS_18Fp8KVCacheDataTypeE0EEEvPKT_S5_PT0_S7_PKlllllliiiPKfSB__param_6];
	ld.param.u64 	%rd109, [_ZN4vllm30reshape_and_cache_flash_kernelIf6__halfLNS_18Fp8KVCacheDataTypeE0EEEvPKT_S5_PT0_S7_PKlllllliiiPKfSB__param_5];
	mul.lo.s64 	%rd15, %rd21, %rd6;
	mul.lo.s64 	%rd16, %rd22, %rd6;
	mul.lo.s64 	%rd36, %rd111, %rd109;
	mad.lo.s64 	%rd17, %rd112, %rd110, %rd36;
	or.b64  	%rd37, %rd23, %rd24;
	setp.ne.s64 	%p4, %rd37, 0;
	mov.u32 	%r3, %ntid.x;
	@%p4 bra 	$L__BB1_6;
	bra.uni 	$L__BB1_13;
$L__BB1_6:
	setp.ne.s64 	%p6, %rd23, 0;
	@%p6 bra 	$L__BB1_10;
	setp.ne.s64 	%p10, %rd24, 0;
	@%p10 bra 	$L__BB1_8;
	bra.uni 	$L__BB1_16;
$L__BB1_8:
	ld.global.f32 	%f1, [%rd1];
$L__BB1_9:
	cvt.s64.s32 	%rd81, %r42;
	add.s64 	%rd82, %rd15, %rd81;
	add.s64 	%rd83, %rd16, %rd81;
	div.s32 	%r32, %r42, %r15;
	mul.lo.s32 	%r33, %r32, %r15;
	sub.s32 	%r34, %r42, %r33;
	cvt.s64.s32 	%rd84, %r32;
	mad.lo.s64 	%rd85, %rd20, %rd84, %rd17;
	cvt.s64.s32 	%rd86, %r34;
	add.s64 	%rd87, %rd85, %rd86;
	shl.b64 	%rd88, %rd82, 2;
	add.s64 	%rd89, %rd5, %rd88;
	shl.b64 	%rd90, %rd83, 2;
	add.s64 	%rd91, %rd4, %rd90;
	ld.global.nc.f32 	%f15, [%rd91];
	ld.global.nc.f32 	%f13, [%rd89];
	mul.f32 	%f14, %f15, %f1;
	// begin inline asm
	{  cvt.rn.f16.f32 %rs7, %f13;}

	// end inline asm
	shl.b64 	%rd92, %rd87, 1;
	add.s64 	%rd93, %rd3, %rd92;
	st.global.u16 	[%rd93], %rs7;
	// begin inline asm
	{  cvt.rn.f16.f32 %rs8, %f14;}

	// end inline asm
	add.s64 	%rd94, %rd2, %rd92;
	st.global.u16 	[%rd94], %rs8;
	add.s32 	%r42, %r42, %r3;
	setp.lt.s32 	%p11, %r42, %r1;
	@%p11 bra 	$L__BB1_9;
	bra.uni 	$L__BB1_14;
$L__BB1_10:
	setp.ne.s64 	%p7, %rd24, 0;
	cvta.to.global.u64 	%rd52, %rd23;
	ld.global.f32 	%f2, [%rd52];
	@%p7 bra 	$L__BB1_11;
	bra.uni 	$L__BB1_17;
$L__BB1_11:
	ld.global.f32 	%f3, [%rd1];
$L__BB1_12:
	cvt.s64.s32 	%rd53, %r42;
	add.s64 	%rd54, %rd15, %rd53;
	add.s64 	%rd55, %rd16, %rd53;
	div.s32 	%r26, %r42, %r15;
	mul.lo.s32 	%r27, %r26, %r15;
	sub.s32 	%r28, %r42, %r27;
	cvt.s64.s32 	%rd56, %r26;
	mad.lo.s64 	%rd57, %rd20, %rd56, %rd17;
	cvt.s64.s32 	%rd58, %r28;
	add.s64 	%rd59, %rd57, %rd58;
	shl.b64 	%rd60, %rd54, 2;
	add.s64 	%rd61, %rd5, %rd60;
	ld.global.nc.f32 	%f8, [%rd61];
	shl.b64 	%rd62, %rd55, 2;
	add.s64 	%rd63, %rd4, %rd62;
	ld.global.nc.f32 	%f9, [%rd63];
	mul.f32 	%f6, %f8, %f2;
	mul.f32 	%f7, %f9, %f3;
	// begin inline asm
	{  cvt.rn.f16.f32 %rs3, %f6;}

	// end inline asm
	shl.b64 	%rd64, %rd59, 1;
	add.s64 	%rd65, %rd3, %rd64;
	st.global.u16 	[%rd65], %rs3;
	// begin inline asm
	{  cvt.rn.f16.f32 %rs4, %f7;}

	// end inline asm
	add.s64 	%rd66, %rd2, %rd64;
	st.global.u16 	[%rd66], %rs4;
	add.s32 	%r42, %r42, %r3;
	setp.lt.s32 	%p8, %r42, %r1;
	@%p8 bra 	$L__BB1_12;
	bra.uni 	$L__BB1_14;
$L__BB1_13:
	cvt.s64.s32 	%rd38, %r42;
	add.s64 	%rd39, %rd15, %rd38;
	add.s64 	%rd40, %rd16, %rd38;
	div.s32 	%r23, %r42, %r15;
	mul.lo.s32 	%r24, %r23, %r15;
	sub.s32 	%r25, %r42, %r24;
	cvt.s64.s32 	%rd41, %r23;
	mad.lo.s64 	%rd42, %rd20, %rd41, %rd17;
	cvt.s64.s32 	%rd43, %r25;
	add.s64 	%rd44, %rd42, %rd43;
	shl.b64 	%rd45, %rd39, 2;
	add.s64 	%rd46, %rd5, %rd45;
	shl.b64 	%rd47, %rd40, 2;
	add.s64 	%rd48, %rd4, %rd47;
	ld.global.nc.f32 	%f5, [%rd48];
	ld.global.nc.f32 	%f4, [%rd46];
	// begin inline asm
	{  cvt.rn.f16.f32 %rs1, %f4;}

	// end inline asm
	shl.b64 	%rd49, %rd44, 1;
	add.s64 	%rd50, %rd3, %rd49;
	st.global.u16 	[%rd50], %rs1;
	// begin inline asm
	{  cvt.rn.f16.f32 %rs2, %f5;}

	// end inline asm
	add.s64 	%rd51, %rd2, %rd49;
	st.global.u16 	[%rd51], %rs2;
	add.s32 	%r42, %r42, %r3;
	setp.lt.s32 	%p5, %r42, %r1;
	@%p5 bra 	$L__BB1_13;
$L__BB1_14:
	bar.sync 	0;
$L__BB1_15:
	ret;
$L__BB1_16:
	cvt.s64.s32 	%rd95, %r42;
	add.s64 	%rd96, %rd15, %rd95;
	add.s64 	%rd97, %rd16, %rd95;
	div.s32 	%r35, %r42, %r15;
	mul.lo.s32 	%r36, %r35, %r15;
	sub.s32 	%r37, %r42, %r36;
	cvt.s64.s32 	%rd98, %r35;
	mad.lo.s64 	%rd99, %rd20, %rd98, %rd17;
	cvt.s64.s32 	%rd100, %r37;
	add.s64 	%rd101, %rd99, %rd100;
	shl.b64 	%rd102, %rd96, 2;
	add.s64 	%rd103, %rd5, %rd102;
	shl.b64 	%rd104, %rd97, 2;
	add.s64 	%rd105, %rd4, %rd104;
	ld.global.nc.f32 	%f17, [%rd105];
	ld.global.nc.f32 	%f16, [%rd103];
	// begin inline asm
	{  cvt.rn.f16.f32 %rs9, %f16;}

	// end inline asm
	shl.b64 	%rd106, %rd101, 1;
	add.s64 	%rd107, %rd3, %rd106;
	st.global.u16 	[%rd107], %rs9;
	// begin inline asm
	{  cvt.rn.f16.f32 %rs10, %f17;}

	// end inline asm
	add.s64 	%rd108, %rd2, %rd106;
	st.global.u16 	[%rd108], %rs10;
	add.s32 	%r42, %r42, %r3;
	setp.lt.s32 	%p12, %r42, %r1;
	@%p12 bra 	$L__BB1_16;
	bra.uni 	$L__BB1_14;
$L__BB1_17:
	cvt.s64.s32 	%rd67, %r42;
	add.s64 	%rd68, %rd15, %rd67;
	add.s64 	%rd69, %rd16, %rd67;
	div.s32 	%r29, %r42, %r15;
	mul.lo.s32 	%r30, %r29, %r15;
	sub.s32 	%r31, %r42, %r30;
	cvt.s64.s32 	%rd70, %r29;
	mad.lo.s64 	%rd71, %rd20, %rd70, %rd17;
	cvt.s64.s32 	%rd72, %r31;
	add.s64 	%rd73, %rd71, %rd72;
	shl.b64 	%rd74, %rd68, 2;
	add.s64 	%rd75, %rd5, %rd74;
	ld.global.nc.f32 	%f12, [%rd75];
	shl.b64 	%rd76, %rd69, 2;
	add.s64 	%rd77, %rd4, %rd76;
	ld.global.nc.f32 	%f11, [%rd77];
	mul.f32 	%f10, %f12, %f2;
	// begin inline asm
	{  cvt.rn.f16.f32 %rs5, %f10;}

	// end inline asm
	shl.b64 	%rd78, %rd73, 1;
	add.s64 	%rd79, %rd3, %rd78;
	st.global.u16 	[%rd79], %rs5;
	// begin inline asm
	{  cvt.rn.f16.f32 %rs6, %f11;}

	// end inline asm
	add.s64 	%rd80, %rd2, %rd78;
	st.global.u16 	[%rd80], %rs6;
	add.s32 	%r42, %r42, %r3;
	setp.lt.s32 	%p9, %r42, %r1;
	@%p9 bra 	$L__BB1_17;
	bra.uni 	$L__BB1_14;

}
	// .globl	_ZN4vllm30reshape_and_cache_flash_kernelIf13__nv_bfloat16LNS_18Fp8KVCacheDataTypeE0EEEvPKT_S5_PT0_S7_PKlllllliiiPKfSB_
.visible .entry _ZN4vllm30reshape_and_cache_flash_kernelIf13__nv_bfloat16LNS_18Fp8KVCacheDataTypeE0EEEvPKT_S5_PT0_S7_PKlllllliiiPKfSB_(
	.param .u64 .ptr .align 1 _ZN4vllm30reshape_and_cache_flash_kernelIf13__nv_bfloat16LNS_18Fp8KVCacheDataTypeE0EEEvPKT_S5_PT0_S7_PKlllllliiiPKfSB__param_0,
	.param .u64 .ptr .align 1 _ZN4vllm30reshape_and_cache_flash_kernelIf13__nv_bfloat16LNS_18Fp8KVCacheDataTypeE0EEEvPKT_S5_PT0_S7_PKlllllliiiPKfSB__param_1,
	.param .u64 .ptr .align 1 _ZN4vllm30reshape_and_cache_flash_kernelIf13__nv_bfloat16LNS_18Fp8KVCacheDataTypeE0EEEvPKT_S5_PT0_S7_PKlllllliiiPKfSB__param_2,
	.param .u64 .ptr .align 1 _ZN4vllm30reshape_and_cache_flash_kernelIf13__nv_bfloat16LNS_18Fp8KVCacheDataTypeE0EEEvPKT_S5_PT0_S7_PKlllllliiiPKfSB__param_3,
	.param .u64 .ptr .align 1 _ZN4vllm30reshape_and_cache_flash_kernelIf13__nv_bfloat16LNS_18Fp8KVCacheDataTypeE0EEEvPKT_S5_PT0_S7_PKlllllliiiPKfSB__param_4,
	.param .u64 _ZN4vllm30reshape_and_cache_flash_kernelIf13__nv_bfloat16LNS_18Fp8KVCacheDataTypeE0EEEvPKT_S5_PT0_S7_PKlllllliiiPKfSB__param_5,
	.param .u64 _ZN4vllm30reshape_and_cache_flash_kernelIf13__nv_bfloat16LNS_18Fp8KVCacheDataTypeE0EEEvPKT_S5_PT0_S7_PKlllllliiiPKfSB__param_6,
	.param .u64 _ZN4vllm30reshape_and_cache_flash_kernelIf13__nv_bfloat16LNS_18Fp8KVCacheDataTypeE0EEEvPKT_S5_PT0_S7_PKlllllliiiPKfSB__param_7,
	.param .u64 _ZN4vllm30reshape_and_cache_flash_kernelIf13__nv_bfloat16LNS_18Fp8KVCacheDataTypeE0EEEvPKT_S5_PT0_S7_PKlllllliiiPKfSB__param_8,
	.param .u64 _ZN4vllm30reshape_and_cache_flash_kernelIf13__nv_bfloat16LNS_18Fp8KVCacheDataTypeE0EEEvPKT_S5_PT0_S7_PKlllllliiiPKfSB__param_9,
	.param .u32 _ZN4vllm30reshape_and_cache_flash_kernelIf13__nv_bfloat16LNS_18Fp8KVCacheDataTypeE0EEEvPKT_S5_PT0_S7_PKlllllliiiPKfSB__param_10,
	.param .u32 _ZN4vllm30reshape_and_cache_flash_kernelIf13__nv_bfloat16LNS_18Fp8KVCacheDataTypeE0EEEvPKT_S5_PT0_S7_PKlllllliiiPKfSB__param_11,
	.param .u32 _ZN4vllm30reshape_and_cache_flash_kernelIf13__nv_bfloat16LNS_18Fp8KVCacheDataTypeE0EEEvPKT_S5_PT0_S7_PKlllllliiiPKfSB__param_12,
	.param .u64 .ptr .align 1 _ZN4vllm30reshape_and_cache_flash_kernelIf13__nv_bfloat16LNS_18Fp8KVCacheDataTypeE0EEEvPKT_S5_PT0_S7_PKlllllliiiPKfSB__param_13,
	.param .u64 .ptr .align 1 _ZN4vllm30reshape_and_cache_flash_kernelIf13__nv_bfloat16LNS_18Fp8KVCacheDataTypeE0EEEvPKT_S5_PT0_S7_PKlllllliiiPKfSB__param_14
)
{
	.reg .pred 	%p<13>;
	.reg .b16 	%rs<11>;
	.reg .b32 	%r<43>;
	.reg .b32 	%f<18>;
	.reg .b64 	%rd<113>;

	ld.param.u64 	%rd25, [_ZN4vllm30reshape_and_cache_flash_kernelIf13__nv_bfloat16LNS_18Fp8KVCacheDataTypeE0EEEvPKT_S5_PT0_S7_PKlllllliiiPKfSB__param_0];
	ld.param.u64 	%rd26, [_ZN4vllm30reshape_and_cache_flash_kernelIf13__nv_bfloat16LNS_18Fp8KVCacheDataTypeE0EEEvPKT_S5_PT0_S7_PKlllllliiiPKfSB__param_1];
	ld.param.u64 	%rd27, [_ZN4vllm30reshape_and_cache_flash_kernelIf13__nv_bfloat16LNS_18Fp8KVCacheDataTypeE0EEEvPKT_S5_PT0_S7_PKlllllliiiPKfSB__param_2];
	ld.param.u64 	%rd28, [_ZN4vllm30reshape_and_cache_flash_kernelIf13__nv_bfloat16LNS_18Fp8KVCacheDataTypeE0EEEvPKT_S5_PT0_S7_PKlllllliiiPKfSB__param_3];
	ld.param.u64 	%rd29, [_ZN4vllm30reshape_and_cache_flash_kernelIf13__nv_bfloat16LNS_18Fp8KVCacheDataTypeE0EEEvPKT_S5_PT0_S7_PKlllllliiiPKfSB__param_4];
	ld.param.u64 	%rd20, [_ZN4vllm30reshape_and_cache_flash_kernelIf13__nv_bfloat16LNS_18Fp8KVCacheDataTypeE0EEEvPKT_S5_PT0_S7_PKlllllliiiPKfSB__param_7];
	ld.param.u64 	%rd21, [_ZN4vllm30reshape_and_cache_flash_kernelIf13__nv_bfloat16LNS_18Fp8KVCacheDataTypeE0EEEvPKT_S5_PT0_S7_PKlllllliiiPKfSB__param_8];
	ld.param.u64 	%rd22, [_ZN4vllm30reshape_and_cache_flash_kernelIf13__nv_bfloat16LNS_18Fp8KVCacheDataTypeE0EEEvPKT_S5_PT0_S7_PKlllllliiiPKfSB__param_9];
	ld.param.u32 	%r14, [_ZN4vllm30reshape_and_cache_flash_kernelIf13__nv_bfloat16LNS_18Fp8KVCacheDataTypeE0EEEvPKT_S5_PT0_S7_PKlllllliiiPKfSB__param_10];
	ld.param.u32 	%r15, [_ZN4vllm30reshape_and_cache_flash_kernelIf13__nv_bfloat16LNS_18Fp8KVCacheDataTypeE0EEEvPKT_S5_PT0_S7_PKlllllliiiPKfSB__param_11];
	ld.param.u32 	%r16, [_ZN4vllm30reshape_and_cache_flash_kernelIf13__nv_bfloat16LNS_18Fp8KVCacheDataTypeE0EEEvPKT_S5_PT0_S7_PKlllllliiiPKfSB__param_12];
	ld.param.u64 	%rd23, [_ZN4vllm30reshape_and_cache_flash_kernelIf13__nv_bfloat16LNS_18Fp8KVCacheDataTypeE0EEEvPKT_S5_PT0_S7_PKlllllliiiPKfSB__param_13];
	ld.param.u64 	%rd24, [_ZN4vllm30reshape_and_cache_flash_kernelIf13__nv_bfloat16LNS_18Fp8KVCacheDataTypeE0EEEvPKT_S5_PT0_S7_PKlllllliiiPKfSB__param_14];
	cvta.to.global.u64 	%rd1, %rd24;
	cvta.to.global.u64 	%rd2, %rd28;
	cvta.to.global.u64 	%rd3, %rd27;
	cvta.to.global.u64 	%rd4, %rd26;
	cvta.to.global.u64 	%rd5, %rd25;
	cvta.to.global.u64 	%rd30, %rd29;
	mov.u32 	%r17, %ctaid.x;
	cvt.u64.u32 	%rd6, %r17;
	mul.wide.u32 	%rd31, %r17, 8;
	add.s64 	%rd32, %rd30, %rd31;
	ld.global.nc.u64 	%rd7, [%rd32];
	setp.lt.s64 	%p1, %rd7, 0;
	@%p1 bra 	$L__BB2_15;
	cvt.s64.s32 	%rd8, %r16;
	or.b64  	%rd33, %rd7, %rd8;
	and.b64  	%rd34, %rd33, -4294967296;
	setp.ne.s64 	%p2, %rd34, 0;
	@%p2 bra 	$L__BB2_3;
	cvt.u32.u64 	%r18, %rd8;
	cvt.u32.u64 	%r19, %rd7;
	div.u32 	%r20, %r19, %r18;
	mul.lo.s32 	%r21, %r20, %r18;
	sub.s32 	%r22, %r19, %r21;
	cvt.u64.u32 	%rd111, %r20;
	cvt.u64.u32 	%rd112, %r22;
	bra.uni 	$L__BB2_4;
$L__BB2_3:
	div.s64 	%rd111, %rd7, %rd8;
	mul.lo.s64 	%rd35, %rd111, %rd8;
	sub.s64 	%rd112, %rd7, %rd35;
$L__BB2_4:
	mul.lo.s32 	%r1, %r15, %r14;
	mov.u32 	%r42, %tid.x;
	setp.ge.s32 	%p3, %r42, %r1;
	@%p3 bra 	$L__BB2_14;
	ld.param.u64 	%rd110, [_ZN4vllm30reshape_and_cache_flash_kernelIf13__nv_bfloat16LNS_18Fp8KVCacheDataTypeE0EEEvPKT_S5_PT0_S7_PKlllllliiiPKfSB__param_6];
	ld.param.u64 	%rd109, [_ZN4vllm30reshape_and_cache_flash_kernelIf13__nv_bfloat16LNS_18Fp8KVCacheDataTypeE0EEEvPKT_S5_PT0_S7_PKlllllliiiPKfSB__param_5];
	mul.lo.s64 	%rd15, %rd21, %rd6;
	mul.lo.s64 	%rd16, %rd22, %rd6;
	mul.lo.s64 	%rd36, %rd111, %rd109;
	mad.lo.s64 	%rd17, %rd112, %rd110, %rd36;
	or.b64  	%rd37, %rd23, %rd24;
	setp.ne.s64 	%p4, %rd37, 0;
	mov.u32 	%r3, %ntid.x;
	@%p4 bra 	$L__BB2_6;
	bra.uni 	$L__BB2_13;
$L__BB2_6:
	setp.ne.s64 	%p6, %rd23, 0;
	@%p6 bra 	$L__BB2_10;
	setp.ne.s64 	%p10, %rd24, 0;
	@%p10 bra 	$L__BB2_8;
	bra.uni 	$L__BB2_16;
$L__BB2_8:
	ld.global.f32 	%f1, [%rd1];
$L__BB2_9:
	cvt.s64.s32 	%rd81, %r42;
	add.s64 	%rd82, %rd15, %rd81;
	add.s64 	%rd83, %rd16, %rd81;
	div.s32 	%r32, %r42, %r15;
	mul.lo.s32 	%r33, %r32, %r15;
	sub.s32 	%r34, %r42, %r33;
	cvt.s64.s32 	%rd84, %r32;
	mad.lo.s64 	%rd85, %rd20, %rd84, %rd17;
	cvt.s64.s32 	%rd86, %r34;
	add.s64 	%rd87, %rd85, %rd86;
	shl.b64 	%rd88, %rd82, 2;
	add.s64 	%rd89, %rd5, %rd88;
	shl.b64 	%rd90, %rd83, 2;
	add.s64 	%rd91, %rd4, %rd90;
	ld.global.nc.f32 	%f15, [%rd91];
	ld.global.nc.f32 	%f13, [%rd89];
	mul.f32 	%f14, %f15, %f1;
	// begin inline asm
	{  cvt.rn.bf16.f32 %rs7, %f13;}

	// end inline asm
	shl.b64 	%rd92, %rd87, 1;
	add.s64 	%rd93, %rd3, %rd92;
	st.global.u16 	[%rd93], %rs7;
	// begin inline asm
	{  cvt.rn.bf16.f32 %rs8, %f14;}

	// end inline asm
	add.s64 	%rd94, %rd2, %rd92;
	st.global.u16 	[%rd94], %rs8;
	add.s32 	%r42, %r42, %r3;
	setp.lt.s32 	%p11, %r42, %r1;
	@%p11 bra 	$L__BB2_9;
	bra.uni 	$L__BB2_14;
$L__BB2_10:
	setp.ne.s64 	%p7, %rd24, 0;
	cvta.to.global.u64 	%rd52, %rd23;
	ld.global.f32 	%f2, [%rd52];
	@%p7 bra 	$L__BB2_11;
	bra.uni 	$L__BB2_17;
$L__BB2_11:
	ld.global.f32 	%f3, [%rd1];
$L__BB2_12:
	cvt.s64.s32 	%rd53, %r42;
	add.s64 	%rd54, %rd15, %rd53;
	add.s64 	%rd55, %rd16, %rd53;
	div.s32 	%r26, %r42, %r15;
	mul.lo.s32 	%r27, %r26, %r15;
	sub.s32 	%r28, %r42, %r27;
	cvt.s64.s32 	%rd56, %r26;
	mad.lo.s64 	%rd57, %rd20, %rd56, %rd17;
	cvt.s64.s32 	%rd58, %r28;
	add.s64 	%rd59, %rd57, %rd58;
	shl.b64 	%rd60, %rd54, 2;
	add.s64 	%rd61, %rd5, %rd60;
	ld.global.nc.f32 	%f8, [%rd61];
	shl.b64 	%rd62, %rd55, 2;
	add.s64 	%rd63, %rd4, %rd62;
	ld.global.nc.f32 	%f9, [%rd63];
	mul.f32 	%f6, %f8, %f2;
	mul.f32 	%f7, %f9, %f3;
	// begin inline asm
	{  cvt.rn.bf16.f32 %rs3, %f6;}

	// end inline asm
	shl.b64 	%rd64, %rd59, 1;
	add.s64 	%rd65, %rd3, %rd64;
	st.global.u16 	[%rd65], %rs3;
	// begin inline asm
	{  cvt.rn.bf16.f32 %rs4, %f7;}

	// end inline asm
	add.s64 	%rd66, %rd2, %rd64;
	st.global.u16 	[%rd66], %rs4;
	add.s32 	%r42, %r42, %r3;
	setp.lt.s32 	%p8, %r42, %r1;
	@%p8 bra 	$L__BB2_12;
	bra.uni 	$L__BB2_14;
$L__BB2_13:
	cvt.s64.s32 	%rd38, %r42;
	add.s64 	%rd39, %rd15, %rd38;
	add.s64 	%rd40, %rd16, %rd38;
	div.s32 	%r23, %r42, %r15;
	mul.lo.s32 	%r24, %r23, %r15;
	sub.s32 	%r25, %r42, %r24;
	cvt.s64.s32 	%rd41, %r23;
	mad.lo.s64 	%rd42, %rd20, %rd41, %rd17;
	cvt.s64.s32 	%rd43, %r25;
	add.s64 	%rd44, %rd42, %rd43;
	shl.b64 	%rd45, %rd39, 2;
	add.s64 	%rd46, %rd5, %rd45;
	shl.b64 	%rd47, %rd40, 2;
	add.s64 	%rd48, %rd4, %rd47;
	ld.global.nc.f32 	%f5, [%rd48];
	ld.global.nc.f32 	%f4, [%rd46];
	// begin inline asm
	{  cvt.rn.bf16.f32 %rs1, %f4;}

	// end inline asm
	shl.b64 	%rd49, %rd44, 1;
	add.s64 	%rd50, %rd3, %rd49;
	st.global.u16 	[%rd50], %rs1;
	// begin inline asm
	{  cvt.rn.bf16.f32 %rs2, %f5;}

	// end inline asm
	add.s64 	%rd51, %rd2, %rd49;
	st.global.u16 	[%rd51], %rs2;
	add.s32 	%r42, %r42, %r3;
	setp.lt.s32 	%p5, %r42, %r1;
	@%p5 bra 	$L__BB2_13;
$L__BB2_14:
	bar.sync 	0;
$L__BB2_15:
	ret;
$L__BB2_16:
	cvt.s64.s32 	%rd95, %r42;
	add.s64 	%rd96, %rd15, %rd95;
	add.s64 	%rd97, %rd16, %rd95;
	div.s32 	%r35, %r42, %r15;
	mul.lo.s32 	%r36, %r35, %r15;
	sub.s32 	%r37, %r42, %r36;
	cvt.s64.s32 	%rd98, %r35;
	mad.lo.s64 	%rd99, %rd20, %rd98, %rd17;
	cvt.s64.s32 	%rd100, %r37;
	add.s64 	%rd101, %rd99, %rd100;
	shl.b64 	%rd102, %rd96, 2;
	add.s64 	%rd103, %rd5, %rd102;
	shl.b64 	%rd104, %rd97, 2;
	add.s64 	%rd105, %rd4, %rd104;
	ld.global.nc.f32 	%f17, [%rd105];
	ld.global.nc.f32 	%f16, [%rd103];
	// begin inline asm
	{  cvt.rn.bf16.f32 %rs9, %f16;}

	// end inline asm
	shl.b64 	%rd106, %rd101, 1;
	add.s64 	%rd107, %rd3, %rd106;
	st.global.u16 	[%rd107], %rs9;
	// begin inline asm
	{  cvt.rn.bf16.f32 %rs10, %f17;}

	// end inline asm
	add.s64 	%rd108, %rd2, %rd106;
	st.global.u16 	[%rd108], %rs10;
	add.s32 	%r42, %r42, %r3;
	setp.lt.s32 	%p12, %r42, %r1;
	@%p12 bra 	$L__BB2_16;
	bra.uni 	$L__BB2_14;
$L__BB2_17:
	cvt.s64.s32 	%rd67, %r42;
	add.s64 	%rd68, %rd15, %rd67;
	add.s64 	%rd69, %rd16, %rd67;
	div.s32 	%r29, %r42, %r15;
	mul.lo.s32 	%r30, %r29, %r15;
	sub.s32 	%r31, %r42, %r30;
	cvt.s64.s32 	%rd70, %r29;
	mad.lo.s64 	%rd71, %rd20, %rd70, %rd17;
	cvt.s64.s32 	%rd72, %r31;
	add.s64 	%rd73, %rd71, %rd72;
	shl.b64 	%rd74, %rd68, 2;
	add.s64 	%rd75, %rd5, %rd74;
	ld.global.nc.f32 	%f12, [%rd75];
	shl.b64 	%rd76, %rd69, 2;
	add.s64 	%rd77, %rd4, %rd76;
	ld.global.nc.f32 	%f11, [%rd77];
	mul.f32 	%f10, %f12, %f2;
	// begin inline asm
	{  cvt.rn.bf16.f32 %rs5, %f10;}

	// end inline asm
	shl.b64 	%rd78, %rd73, 1;
	add.s64 	%rd79, %rd3, %rd78;
	st.global.u16 	[%rd79], %rs5;
	// begin inline asm
	{  cvt.rn.bf16.f32 %rs6, %f11;}

	// end inline asm
	add.s64 	%rd80, %rd2, %rd78;
	st.global.u16 	[%rd80], %rs6;
	add.s32 	%r42, %r42, %r3;
	setp.lt.s32 	%p9, %r42, %r1;
	@%p9 bra 	$L__BB2_17;
	bra.uni 	$L__BB2_14;

}
	// .globl	_ZN4vllm30reshape_and_cache_flash_kernelI6__halfS1_LNS_18Fp8KVCacheDataTypeE0EEEvPKT_S5_PT0_S7_PKlllllliiiPKfSB_
.visible .entry _ZN4vllm30reshape_and_cache_flash_kernelI6__halfS1_LNS_18Fp8KVCacheDataTypeE0EEEvPKT_S5_PT0_S7_PKlllllliiiPKfSB_(
	.param .u64 .ptr .align 1 _ZN4vllm30reshape_and_cache_flash_kernelI6__halfS1_LNS_18Fp8KVCacheDataTypeE0EEEvPKT_S5_PT0_S7_PKlllllliiiPKfSB__param_0,
	.param .u64 .ptr .align 1 _ZN4vllm30reshape_and_cache_flash_kernelI6__halfS1_LNS_18Fp8KVCacheDataTypeE0EEEvPKT_S5_PT0_S7_PKlllllliiiPKfSB__param_1,
	.param .u64 .ptr .align 1 _ZN4vllm30reshape_and_cache_flash_kernelI6__halfS1_LNS_18Fp8KVCacheDataTypeE0EEEvPKT_S5_PT0_S7_PKlllllliiiPKfSB__param_2,
	.param .u64 .ptr .align 1 _ZN4vllm30reshape_and_cache_flash_kernelI6__halfS1_LNS_18Fp8KVCacheDataTypeE0EEEvPKT_S5_PT0_S7_PKlllllliiiPKfSB__param_3,
	.param .u64 .ptr .align 1 _ZN4vllm30reshape_and_cache_flash_kernelI6__halfS1_LNS_18Fp8KVCacheDataTypeE0EEEvPKT_S5_PT0_S7_PKlllllliiiPKfSB__param_4,
	.param .u64 _ZN4vllm30reshape_and_cache_flash_kernelI6__halfS1_LNS_18Fp8KVCacheDataTypeE0EEEvPKT_S5_PT0_S7_PKlllllliiiPKfSB__param_5,
	.param .u64 _ZN4vllm30reshape_and_cache_flash_kernelI6__halfS1_LNS_18Fp8KVCacheDataTypeE0EEEvPKT_S5_PT0_S7_PKlllllliiiPKfSB__param_6,
	.param .u64 _ZN4vllm30reshape_and_cache_flash_kernelI6__halfS1_LNS_18Fp8KVCacheDataTypeE0EEEvPKT_S5_PT0_S7_PKlllllliiiPKfSB__param_7,
	.param .u64 _ZN4vllm30reshape_and_cache_flash_kernelI6__halfS1_LNS_18Fp8KVCacheDataTypeE0EEEvPKT_S5_PT0_S7_PKlllllliiiPKfSB__param_8,
	.param .u64 _ZN4vllm30reshape_and_cache_flash_kernelI6__halfS1_LNS_18Fp8KVCacheDataTypeE0EEEvPKT_S5_PT0_S7_PKlllllliiiPKfSB__param_9,
	.param .u32 _ZN4vllm30reshape_and_cache_flash_kernelI6__halfS1_LNS_18Fp8KVCacheDataTypeE0EEEvPKT_S5_PT0_S7_PKlllllliiiPKfSB__param_10,
	.param .u32 _ZN4vllm30reshape_and_cache_flash_kernelI6__halfS1_LNS_18Fp8KVCacheDataTypeE0EEEvPKT_S5_PT0_S7_PKlllllliiiPKfSB__param_11,
	.param .u32 _ZN4vllm30reshape_and_cache_flash_kernelI6__halfS1_LNS_18Fp8KVCacheDataTypeE0EEEvPKT_S5_PT0_S7_PKlllllliiiPKfSB__param_12,
	.param .u64 .ptr .align 1 _ZN4vllm30reshape_and_cache_flash_kernelI6__halfS1_LNS_18Fp8KVCacheDataTypeE0EEEvPKT_S5_PT0_S7_PKlllllliiiPKfSB__param_13,
	.param .u64 .ptr .align 1 _ZN4vllm30reshape_and_cache_flash_kernelI6__halfS1_LNS_18Fp8KVCacheDataTypeE0EEEvPKT_S5_PT0_S7_PKlllllliiiPKfSB__param_14
)
{
	.reg .pred 	%p<13>;
	.reg .b16 	%rs<19>;
	.reg .b32 	%r<43>;
	.reg .b32 	%f<20>;
	.reg .b64 	%rd<113>;

	ld.param.u64 	%rd25, [_ZN4vllm30reshape_and_cache_flash_kernelI6__halfS1_LNS_18Fp8KVCacheDataTypeE0EEEvPKT_S5_PT0_S7_PKlllllliiiPKfSB__param_0];
	ld.param.u64 	%rd26, [_ZN4vllm30reshape_and_cache_flash_kernelI6__halfS1_LNS_18Fp8KVCacheDataTypeE0EEEvPKT_S5_PT0_S7_PKlllllliiiPKfSB__param_1];
	ld.param.u64 	%rd27, [_ZN4vllm30reshape_and_cache_flash_kernelI6__halfS1_LNS_18Fp8KVCacheDataTypeE0EEEvPKT_S5_PT0_S7_PKlllllliiiPKfSB__param_2];
	ld.param.u64 	%rd28, [_ZN4vllm30reshape_and_cache_flash_kernelI6__halfS1_LNS_18Fp8KVCacheDataTypeE0EEEvPKT_S5_PT0_S7_PKlllllliiiPKfSB__param_3];
	ld.param.u64 	%rd29, [_ZN4vllm30reshape_and_cache_flash_kernelI6__halfS1_LNS_18Fp8KVCacheDataTypeE0EEEvPKT_S5_PT0_S7_PKlllllliiiPKfSB__param_4];
	ld.param.u64 	%rd20, [_ZN4vllm30reshape_and_cache_flash_kernelI6__halfS1_LNS_18Fp8KVCacheDataTypeE0EEEvPKT_S5_PT0_S7_PKlllllliiiPKfSB__param_7];
	ld.param.u64 	%rd21, [_ZN4vllm30reshape_and_cache_flash_kernelI6__halfS1_LNS_18Fp8KVCacheDataTypeE0EEEvPKT_S5_PT0_S7_PKlllllliiiPKfSB__param_8];
	ld.param.u64 	%rd22, [_ZN4vllm30reshape_and_cache_flash_kernelI6__halfS1_LNS_18Fp8KVCacheDataTypeE0EEEvPKT_S5_PT0_S7_PKlllllliiiPKfSB__param_9];
	ld.param.u32 	%r14, [_ZN4vllm30reshape_and_cache_flash_kernelI6__halfS1_LNS_18Fp8KVCacheDataTypeE0EEEvPKT_S5_PT0_S7_PKlllllliiiPKfSB__param_10];
	ld.param.u32 	%r15, [_ZN4vllm30reshape_and_cache_flash_kernelI6__halfS1_LNS_18Fp8KVCacheDataTypeE0EEEvPKT_S5_PT0_S7_PKlllllliiiPKfSB__param_11];
	ld.param.u32 	%r16, [_ZN4vllm30reshape_and_cache_flash_kernelI6__halfS1_LNS_18Fp8KVCacheDataTypeE0EEEvPKT_S5_PT0_S7_PKlllllliiiPKfSB__param_12];
	ld.param.u64 	%rd23, [_ZN4vllm30reshape_and_cache_flash_kernelI6__halfS1_LNS_18Fp8KVCacheDataTypeE0EEEvPKT_S5_PT0_S7_PKlllllliiiPKfSB__param_13];
	ld.param.u64 	%rd24, [_ZN4vllm30reshape_and_cache_flash_kernelI6__halfS1_LNS_18Fp8KVCacheDataTypeE0EEEvPKT_S5_PT0_S7_PKlllllliiiPKfSB__param_14];
	cvta.to.global.u64 	%rd1, %rd24;
	cvta.to.global.u64 	%rd2, %rd28;
	cvta.to.global.u64 	%rd3, %rd27;
	cvta.to.global.u64 	%rd4, %rd26;
	cvta.to.global.u64 	%rd5, %rd25;
	cvta.to.global.u64 	%rd30, %rd29;
	mov.u32 	%r17, %ctaid.x;
	cvt.u64.u32 	%rd6, %r17;
	mul.wide.u32 	%rd31, %r17, 8;
	add.s64 	%rd32, %rd30, %rd31;
	ld.global.nc.u64 	%rd7, [%rd32];
	setp.lt.s64 	%p1, %rd7, 0;
	@%p1 bra 	$L__BB3_15;
	cvt.s64.s32 	%rd8, %r16;
	or.b64  	%rd33, %rd7, %rd8;
	and.b64  	%rd34, %rd33, -4294967296;
	setp.ne.s64 	%p2, %rd34, 0;
	@%p2 bra 	$L__BB3_3;
	cvt.u32.u64 	%r18, %rd8;
	cvt.u32.u64 	%r19, %rd7;
	div.u32 	%r20, %r19, %r18;
	mul.lo.s32 	%r21, %r20, %r18;
	sub.s32 	%r22, %r19, %r21;
	cvt.u64.u32 	%rd111, %r20;
	cvt.u64.u32 	%rd112, %r22;
	bra.uni 	$L__BB3_4;
$L__BB3_3:
	div.s64 	%rd111, %rd7, %rd8;
	mul.lo.s64 	%rd35, %rd111, %rd8;
	sub.s64 	%rd112, %rd7, %rd35;
$L__BB3_4:
	mul.lo.s32 	%r1, %r15, %r14;
	mov.u32 	%r42, %tid.x;
	setp.ge.s32 	%p3, %r42, %r1;
	@%p3 bra 	$L__BB3_14;
	ld.param.u64 	%rd110, [_ZN4vllm30reshape_and_cache_flash_kernelI6__halfS1_LNS_18Fp8KVCacheDataTypeE0EEEvPKT_S5_PT0_S7_PKlllllliiiPKfSB__param_6];
	ld.param.u64 	%rd109, [_ZN4vllm30reshape_and_cache_flash_kernelI6__halfS1_LNS_18Fp8KVCacheDataTypeE0EEEvPKT_S5_PT0_S7_PKlllllliiiPKfSB__param_5];
	mul.lo.s64 	%rd15, %rd21, %rd6;
	mul.lo.s64 	%rd16, %rd22, %rd6;
	mul.lo.s64 	%rd36, %rd111, %rd109;
	mad.lo.s64 	%rd17, %rd112, %rd110, %rd36;
	or.b64  	%rd37, %rd23, %rd24;
	setp.ne.s64 	%p4, %rd37, 0;
	mov.u32 	%r3, %ntid.x;
	@%p4 bra 	$L__BB3_6;
	bra.uni 	$L__BB3_13;
$L__BB3_6:
	setp.ne.s64 	%p6, %rd23, 0;
	@%p6 bra 	$L__BB3_10;
	setp.ne.s64 	%p10, %rd24, 0;
	@%p10 bra 	$L__BB3_8;
	bra.uni 	$L__BB3_16;
$L__BB3_8:
	ld.global.f32 	%f1, [%rd1];
$L__BB3_9:
	cvt.s64.s32 	%rd81, %r42;
	add.s64 	%rd82, %rd15, %rd81;
	add.s64 	%rd83, %rd16, %rd81;
	div.s32 	%r32, %r42, %r15;
	mul.lo.s32 	%r33, %r32, %r15;
	sub.s32 	%r34, %r42, %r33;
	cvt.s64.s32 	%rd84, %r32;
	mad.lo.s64 	%rd85, %rd20, %rd84, %rd17;
	cvt.s64.s32 	%rd86, %r34;
	add.s64 	%rd87, %rd85, %rd86;
	shl.b64 	%rd88, %rd82, 1;
	add.s64 	%rd89, %rd5, %rd88;
	shl.b64 	%rd90, %rd83, 1;
	add.s64 	%rd91, %rd4, %rd90;
	ld.global.nc.u16 	%rs12, [%rd91];
	ld.global.nc.u16 	%rs11, [%rd89];
	// begin inline asm
	{  cvt.f32.f16 %f12, %rs11;}

	// end inline asm
	// begin inline asm
	{  cvt.f32.f16 %f13, %rs12;}

	// end inline asm
	mul.f32 	%f15, %f13, %f1;
	// begin inline asm
	{  cvt.rn.f16.f32 %rs13, %f12;}

	// end inline asm
	shl.b64 	%rd92, %rd87, 1;
	add.s64 	%rd93, %rd3, %rd92;
	st.global.u16 	[%rd93], %rs13;
	// begin inline asm
	{  cvt.rn.f16.f32 %rs14, %f15;}

	// end inline asm
	add.s64 	%rd94, %rd2, %rd92;
	st.global.u16 	[%rd94], %rs14;
	add.s32 	%r42, %r42, %r3;
	setp.lt.s32 	%p11, %r42, %r1;
	@%p11 bra 	$L__BB3_9;
	bra.uni 	$L__BB3_14;
$L__BB3_10:
	setp.ne.s64 	%p7, %rd24, 0;
	cvta.to.global.u64 	%rd52, %rd23;
	ld.global.f32 	%f2, [%rd52];
	@%p7 bra 	$L__BB3_11;
	bra.uni 	$L__BB3_17;
$L__BB3_11:
	ld.global.f32 	%f3, [%rd1];
$L__BB3_12:
	cvt.s64.s32 	%rd53, %r42;
	add.s64 	%rd54, %rd15, %rd53;
	add.s64 	%rd55, %rd16, %rd53;
	div.s32 	%r26, %r42, %r15;
	mul.lo.s32 	%r27, %r26, %r15;
	sub.s32 	%r28, %r42, %r27;
	cvt.s64.s32 	%rd56, %r26;
	mad.lo.s64 	%rd57, %rd20, %rd56, %rd17;
	cvt.s64.s32 	%rd58, %r28;
	add.s64 	%rd59, %rd57, %rd58;
	shl.b64 	%rd60, %rd54, 1;
	add.s64 	%rd61, %rd5, %rd60;
	shl.b64 	%rd62, %rd55, 1;
	add.s64 	%rd63, %rd4, %rd62;
	ld.global.nc.u16 	%rs4, [%rd63];
	ld.global.nc.u16 	%rs3, [%rd61];
	// begin inline asm
	{  cvt.f32.f16 %f4, %rs3;}

	// end inline asm
	// begin inline asm
	{  cvt.f32.f16 %f5, %rs4;}

	// end inline asm
	mul.f32 	%f6, %f4, %f2;
	mul.f32 	%f7, %f5, %f3;
	// begin inline asm
	{  cvt.rn.f16.f32 %rs5, %f6;}

	// end inline asm
	shl.b64 	%rd64, %rd59, 1;
	add.s64 	%rd65, %rd3, %rd64;
	st.global.u16 	[%rd65], %rs5;
	// begin inline asm
	{  cvt.rn.f16.f32 %rs6, %f7;}

	// end inline asm
	add.s64 	%rd66, %rd2, %rd64;
	st.global.u16 	[%rd66], %rs6;
	add.s32 	%r42, %r42, %r3;
	setp.lt.s32 	%p8, %r42, %r1;
	@%p8 bra 	$L__BB3_12;
	bra.uni 	$L__BB3_14;
$L__BB3_13:
	cvt.s64.s32 	%rd38, %r42;
	add.s64 	%rd39, %rd15, %rd38;
	add.s64 	%rd40, %rd16, %rd38;
	div.s32 	%r23, %r42, %r15;
	mul.lo.s32 	%r24, %r23, %r15;
	sub.s32 	%r25, %r42, %r24;
	cvt.s64.s32 	%rd41, %r23;
	mad.lo.s64 	%rd42, %rd20, %rd41, %rd17;
	cvt.s64.s32 	%rd43, %r25;
	add.s64 	%rd44, %rd42, %rd43;
	shl.b64 	%rd45, %rd39, 1;
	add.s64 	%rd46, %rd5, %rd45;
	shl.b64 	%rd47, %rd40, 1;
	add.s64 	%rd48, %rd4, %rd47;
	ld.global.nc.u16 	%rs1, [%rd48];
	ld.global.nc.u16 	%rs2, [%rd46];
	shl.b64 	%rd49, %rd44, 1;
	add.s64 	%rd50, %rd3, %rd49;
	st.global.u16 	[%rd50], %rs2;
	add.s64 	%rd51, %rd2, %rd49;
	st.global.u16 	[%rd51], %rs1;
	add.s32 	%r42, %r42, %r3;
	setp.lt.s32 	%p5, %r42, %r1;
	@%p5 bra 	$L__BB3_13;
$L__BB3_14:
	bar.sync 	0;
$L__BB3_15:
	ret;
$L__BB3_16:
	cvt.s64.s32 	%rd95, %r42;
	add.s64 	%rd96, %rd15, %rd95;
	add.s64 	%rd97, %rd16, %rd95;
	div.s32 	%r35, %r42, %r15;
	mul.lo.s32 	%r36, %r35, %r15;
	sub.s32 	%r37, %r42, %r36;
	cvt.s64.s32 	%rd98, %r35;
	mad.lo.s64 	%rd99, %rd20, %rd98, %rd17;
	cvt.s64.s32 	%rd100, %r37;
	add.s64 	%rd101, %rd99, %rd100;
	shl.b64 	%rd102, %rd96, 1;
	add.s64 	%rd103, %rd5, %rd102;
	shl.b64 	%rd104, %rd97, 1;
	add.s64 	%rd105, %rd4, %rd104;
	ld.global.nc.u16 	%rs16, [%rd105];
	ld.global.nc.u16 	%rs15, [%rd103];
	// begin inline asm
	{  cvt.f32.f16 %f16, %rs15;}

	// end inline asm
	// begin inline asm
	{  cvt.f32.f16 %f17, %rs16;}

	// end inline asm
	// begin inline asm
	{  cvt.rn.f16.f32 %rs17, %f16;}

	// end inline asm
	shl.b64 	%rd106, %rd101, 1;
	add.s64 	%rd107, %rd3, %rd106;
	st.global.u16 	[%rd107], %rs17;
	// begin inline asm
	{  cvt.rn.f16.f32 %rs18, %f17;}

	// end inline asm
	add.s64 	%rd108, %rd2, %rd106;
	st.global.u16 	[%rd108], %rs18;
	add.s32 	%r42, %r42, %r3;
	setp.lt.s32 	%p12, %r42, %r1;
	@%p12 bra 	$L__BB3_16;
	bra.uni 	$L__BB3_14;
$L__BB3_17:
	cvt.s64.s32 	%rd67, %r42;
	add.s64 	%rd68, %rd15, %rd67;
	add.s64 	%rd69, %rd16, %rd67;
	div.s32 	%r29, %r42, %r15;
	mul.lo.s32 	%r30, %r29, %r15;
	sub.s32 	%r31, %r42, %r30;
	cvt.s64.s32 	%rd70, %r29;
	mad.lo.s64 	%rd71, %rd20, %rd70, %rd17;
	cvt.s64.s32 	%rd72, %r31;
	add.s64 	%rd73, %rd71, %rd72;
	shl.b64 	%rd74, %rd68, 1;
	add.s64 	%rd75, %rd5, %rd74;
	shl.b64 	%rd76, %rd69, 1;
	add.s64 	%rd77, %rd4, %rd76;
	ld.global.nc.u16 	%rs8, [%rd77];
	ld.global.nc.u16 	%rs7, [%rd75];
	// begin inline asm
	{  cvt.f32.f16 %f8, %rs7;}

	// end inline asm
	// begin inline asm
	{  cvt.f32.f16 %f9, %rs8;}

	// end inline asm
	mul.f32 	%f10, %f8, %f2;
	// begin inline asm
	{  cvt.rn.f16.f32 %rs9, %f10;}

	// end inline asm
	shl.b64 	%rd78, %rd73, 1;
	add.s64 	%rd79, %rd3, %rd78;
	st.global.u16 	[%rd79], %rs9;
	// begin inline asm
	{  cvt.rn.f16.f32 %rs10, %f9;}

	// end inline asm
	add.s64 	%rd80, %rd2, %rd78;
	st.global.u16 	[%rd80], %rs10;
	add.s32 	%r42, %r42, %r3;
	setp.lt.s32 	%p9, %r42, %r1;
	@%p9 bra 	$L__BB3_17;
	bra.uni 	$L__BB3_14;

}
	// .globl	_ZN4vllm30reshape_and_cache_flash_kernelI13__nv_bfloat16S1_LNS_18Fp8KVCacheDataTypeE0EEEvPKT_S5_PT0_S7_PKlllllliiiPKfSB_
.visible .entry _ZN4vllm30reshape_and_cache_flash_kernelI13__nv_bfloat16S1_LNS_18Fp8KVCacheDataTypeE0EEEvPKT_S5_PT0_S7_PKlllllliiiPKfSB_(
	.param .u64 .ptr .align 1 _ZN4vllm30reshape_and_cache_flash_kernelI13__nv_bfloat16S1_LNS_18Fp8KVCacheDataTypeE0EEEvPKT_S5_PT0_S7_PKlllllliiiPKfSB__param_0,
	.param .u64 .ptr .align 1 _ZN4vllm30reshape_and_cache_flash_kernelI13__nv_bfloat16S1_LNS_18Fp8KVCacheDataTypeE0EEEvPKT_S5_PT0_S7_PKlllllliiiPKfSB__param_1,
	.param .u64 .ptr .align 1 _ZN4vllm30reshape_and_cache_flash_kernelI13__nv_bfloat16S1_LNS_18Fp8KVCacheDataTypeE0EEEvPKT_S5_PT0_S7_PKlllllliiiPKfSB__param_2,
	.param .u64 .ptr .align 1 _ZN4vllm30reshape_and_cache_flash_kernelI13__nv_bfloat16S1_LNS_18Fp8KVCacheDataTypeE0EEEvPKT_S5_PT0_S7_PKlllllliiiPKfSB__param_3,
	.param .u64 .ptr .align 1 _ZN4vllm30reshape_and_cache_flash_kernelI13__nv_bfloat16S1_LNS_18Fp8KVCacheDataTypeE0EEEvPKT_S5_PT0_S7_PKlllllliiiPKfSB__param_4,
	.param .u64 _ZN4vllm30reshape_and_cache_flash_kernelI13__nv_bfloat16S1_LNS_18Fp8KVCacheDataTypeE0EEEvPKT_S5_PT0_S7_PKlllllliiiPKfSB__param_5,
	.param .u64 _ZN4vllm30reshape_and_cache_flash_kernelI13__nv_bfloat16S1_LNS_18Fp8KVCacheDataTypeE0EEEvPKT_S5_PT0_S7_PKlllllliiiPKfSB__param_6,
	.param .u64 _ZN4vllm30reshape_and_cache_flash_kernelI13__nv_bfloat16S1_LNS_18Fp8KVCacheDataTypeE0EEEvPKT_S5_PT0_S7_PKlllllliiiPKfSB__param_7,
	.param .u64 _ZN4vllm30reshape_and_cache_flash_kernelI13__nv_bfloat16S1_LNS_18Fp8KVCacheDataTypeE0EEEvPKT_S5_PT0_S7_PKlllllliiiPKfSB__param_8,
	.param .u64 _ZN4vllm30reshape_and_cache_flash_kernelI13__nv_bfloat16S1_LNS_18Fp8KVCacheDataTypeE0EEEvPKT_S5_PT0_S7_PKlllllliiiPKfSB__param_9,
	.param .u32 _ZN4vllm30reshape_and_cache_flash_kernelI13__nv_bfloat16S1_LNS_18Fp8KVCacheDataTypeE0EEEvPKT_S5_PT0_S7_PKlllllliiiPKfSB__param_10,
	.param .u32 _ZN4vllm30reshape_and_cache_flash_kernelI13__nv_bfloat16S1_LNS_18Fp8KVCacheDataTypeE0EEEvPKT_S5_PT0_S7_PKlllllliiiPKfSB__param_11,
	.param .u32 _ZN4vllm30reshape_and_cache_flash_kernelI13__nv_bfloat16S1_LNS_18Fp8KVCacheDataTypeE0EEEvPKT_S5_PT0_S7_PKlllllliiiPKfSB__param_12,
	.param .u64 .ptr .align 1 _ZN4vllm30reshape_and_cache_flash_kernelI13__nv_bfloat16S1_LNS_18Fp8KVCacheDataTypeE0EEEvPKT_S5_PT0_S7_PKlllllliiiPKfSB__param_13,
	.param .u64 .ptr .align 1 _ZN4vllm30reshape_and_cache_flash_kernelI13__nv_bfloat16S1_LNS_18Fp8KVCacheDataTypeE0EEEvPKT_S5_PT0_S7_PKlllllliiiPKfSB__param_14
)
{
	.reg .pred 	%p<13>;
	.reg .b16 	%rs<19>;
	.reg .b32 	%r<43>;
	.reg .b32 	%f<20>;
	.reg .b64 	%rd<113>;

	ld.param.u64 	%rd25, [_ZN4vllm30reshape_and_cache_flash_kernelI13__nv_bfloat16S1_LNS_18Fp8KVCacheDataTypeE0EEEvPKT_S5_PT0_S7_PKlllllliiiPKfSB__param_0];
	ld.param.u64 	%rd26, [_ZN4vllm30reshape_and_cache_flash_kernelI13__nv_bfloat16S1_LNS_18Fp8KVCacheDataTypeE0EEEvPKT_S5_PT0_S7_PKlllllliiiPKfSB__param_1];
	ld.param.u64 	%rd27, [_ZN4vllm30reshape_and_cache_flash_kernelI13__nv_bfloat16S1_LNS_18Fp8KVCacheDataTypeE0EEEvPKT_S5_PT0_S7_PKlllllliiiPKfSB__param_2];
	ld.param.u64 	%rd28, [_ZN4vllm30reshape_and_cache_flash_kernelI13__nv_bfloat16S1_LNS_18Fp8KVCacheDataTypeE0EEEvPKT_S5_PT0_S7_PKlllllliiiPKfSB__param_3];
	ld.param.u64 	%rd29, [_ZN4vllm30reshape_and_cache_flash_kernelI13__nv_bfloat16S1_LNS_18Fp8KVCacheDataTypeE0EEEvPKT_S5_PT0_S7_PKlllllliiiPKfSB__param_4];
	ld.param.u64 	%rd20, [_ZN4vllm30reshape_and_cache_flash_kernelI13__nv_bfloat16S1_LNS_18Fp8KVCacheDataTypeE0EEEvPKT_S5_PT0_S7_PKlllllliiiPKfSB__param_7];
	ld.param.u64 	%rd21, [_ZN4vllm30reshape_and_cache_flash_kernelI13__nv_bfloat16S1_LNS_18Fp8KVCacheDataTypeE0EEEvPKT_S5_PT0_S7_PKlllllliiiPKfSB__param_8];
	ld.param.u64 	%rd22, [_ZN4vllm30reshape_and_cache_flash_kernelI13__nv_bfloat16S1_LNS_18Fp8KVCacheDataTypeE0EEEvPKT_S5_PT0_S7_PKlllllliiiPKfSB__param_9];
	ld.param.u32 	%r14, [_ZN4vllm30reshape_and_cache_flash_kernelI13__nv_bfloat16S1_LNS_18Fp8KVCacheDataTypeE0EEEvPKT_S5_PT0_S7_PKlllllliiiPKfSB__param_10];
	ld.param.u32 	%r15, [_ZN4vllm30reshape_and_cache_flash_kernelI13__nv_bfloat16S1_LNS_18Fp8KVCacheDataTypeE0EEEvPKT_S5_PT0_S7_PKlllllliiiPKfSB__param_11];
	ld.param.u32 	%r16, [_ZN4vllm30reshape_and_cache_flash_kernelI13__nv_bfloat16S1_LNS_18Fp8KVCacheDataTypeE0EEEvPKT_S5_PT0_S7_PKlllllliiiPKfSB__param_12];
	ld.param.u64 	%rd23, [_ZN4vllm30reshape_and_cache_flash_kernelI13__nv_bfloat16S1_LNS_18Fp8KVCacheDataTypeE0EEEvPKT_S5_PT0_S7_PKlllllliiiPKfSB__param_13];
	ld.param.u64 	%rd24, [_ZN4vllm30reshape_and_cache_flash_kernelI13__nv_bfloat16S1_LNS_18Fp8KVCacheDataTypeE0EEEvPKT_S5_PT0_S7_PKlllllliiiPKfSB__param_14];
	cvta.to.global.u64 	%rd1, %rd24;
	cvta.to.global.u64 	%rd2, %rd28;
	cvta.to.global.u64 	%rd3, %rd27;
	cvta.to.global.u64 	%rd4, %rd26;
	cvta.to.global.u64 	%rd5, %rd25;
	cvta.to.global.u64 	%rd30, %rd29;
	mov.u32 	%r17, %ctaid.x;
	cvt.u64.u32 	%rd6, %r17;
	mul.wide.u32 	%rd31, %r17, 8;
	add.s64 	%rd32, %rd30, %rd31;
	ld.global.nc.u64 	%rd7, [%rd32];
	setp.lt.s64 	%p1, %rd7, 0;
	@%p1 bra 	$L__BB4_15;
	cvt.s64.s32 	%rd8, %r16;
	or.b64  	%rd33, %rd7, %rd8;
	and.b64  	%rd34, %rd33, -4294967296;
	setp.ne.s64 	%p2, %rd34, 0;
	@%p2 bra 	$L__BB4_3;
	cvt.u32.u64 	%r18, %rd8;
	cvt.u32.u64 	%r19, %rd7;
	div.u32 	%r20, %r19, %r18;
	mul.lo.s32 	%r21, %r20, %r18;
	sub.s32 	%r22, %r19, %r21;
	cvt.u64.u32 	%rd111, %r20;
	cvt.u64.u32 	%rd112, %r22;
	bra.uni 	$L__BB4_4;
$L__BB4_3:
	div.s64 	%rd111, %rd7, %rd8;
	mul.lo.s64 	%rd35, %rd111, %rd8;
	sub.s64 	%rd112, %rd7, %rd35;
$L__BB4_4:
	mul.lo.s32 	%r1, %r15, %r14;
	mov.u32 	%r42, %tid.x;
	setp.ge.s32 	%p3, %r42, %r1;
	@%p3 bra 	$L__BB4_14;
	ld.param.u64 	%rd110, [_ZN4vllm30reshape_and_cache_flash_kernelI13__nv_bfloat16S1_LNS_18Fp8KVCacheDataTypeE0EEEvPKT_S5_PT0_S7_PKlllllliiiPKfSB__param_6];
	ld.param.u64 	%rd109, [_ZN4vllm30reshape_and_cache_flash_kernelI13__nv_bfloat16S1_LNS_18Fp8KVCacheDataTypeE0EEEvPKT_S5_PT0_S7_PKlllllliiiPKfSB__param_5];
	mul.lo.s64 	%rd15, %rd21, %rd6;
	mul.lo.s64 	%rd16, %rd22, %rd6;
	mul.lo.s64 	%rd36, %rd111, %rd109;
	mad.lo.s64 	%rd17, %rd112, %rd110, %rd36;
	or.b64  	%rd37, %rd23, %rd24;
	setp.ne.s64 	%p4, %rd37, 0;
	mov.u32 	%r3, %ntid.x;
	@%p4 bra 	$L__BB4_6;
	bra.uni 	$L__BB4_13;
$L__BB4_6:
	setp.ne.s64 	%p6, %rd23, 0;
	@%p6 bra 	$L__BB4_10;
	setp.ne.s64 	%p10, %rd24, 0;
	@%p10 bra 	$L__BB4_8;
	bra.uni 	$L__BB4_16;
$L__BB4_8:
	ld.global.f32 	%f1, [%rd1];
$L__BB4_9:
	cvt.s64.s32 	%rd81, %r42;
	add.s64 	%rd82, %rd15, %rd81;
	add.s64 	%rd83, %rd16, %rd81;
	div.s32 	%r32, %r42, %r15;
	mul.lo.s32 	%r33, %r32, %r15;
	sub.s32 	%r34, %r42, %r33;
	cvt.s64.s32 	%rd84, %r32;
	mad.lo.s64 	%rd85, %rd20, %rd84, %rd17;
	cvt.s64.s32 	%rd86, %r34;
	add.s64 	%rd87, %rd85, %rd86;
	shl.b64 	%rd88, %rd82, 1;
	add.s64 	%rd89, %rd5, %rd88;
	shl.b64 	%rd90, %rd83, 1;
	add.s64 	%rd91, %rd4, %rd90;
	ld.global.nc.u16 	%rs12, [%rd91];
	ld.global.nc.u16 	%rs11, [%rd89];
	// begin inline asm
	{ cvt.f32.bf16 %f12, %rs11;}

	// end inline asm
	// begin inline asm
	{ cvt.f32.bf16 %f13, %rs12;}

	// end inline asm
	mul.f32 	%f15, %f13, %f1;
	// begin inline asm
	{  cvt.rn.bf16.f32 %rs13, %f12;}

	// end inline asm
	shl.b64 	%rd92, %rd87, 1;
	add.s64 	%rd93, %rd3, %rd92;
	st.global.u16 	[%rd93], %rs13;
	// begin inline asm
	{  cvt.rn.bf16.f32 %rs14, %f15;}

	// end inline asm
	add.s64 	%rd94, %rd2, %rd92;
	st.global.u16 	[%rd94], %rs14;
	add.s32 	%r42, %r42, %r3;
	setp.lt.s32 	%p11, %r42, %r1;
	@%p11 bra 	$L__BB4_9;
	bra.uni 	$L__BB4_14;
$L__BB4_10:
	setp.ne.s64 	%p7, %rd24, 0;
	cvta.to.global.u64 	%rd52, %rd23;
	ld.global.f32 	%f2, [%rd52];
	@%p7 bra 	$L__BB4_11;
	bra.uni 	$L__BB4_17;
$L__BB4_11:
	ld.global.f32 	%f3, [%rd1];
$L__BB4_12:
	cvt.s64.s32 	%rd53, %r42;
	add.s64 	%rd54, %rd15, %rd53;
	add.s64 	%rd55, %rd16, %rd53;
	div.s32 	%r26, %r42, %r15;
	mul.lo.s32 	%r27, %r26, %r15;
	sub.s32 	%r28, %r42, %r27;
	cvt.s64.s32 	%rd56, %r26;
	mad.lo.s64 	%rd57, %rd20, %rd56, %rd17;
	cvt.s64.s32 	%rd58, %r28;
	add.s64 	%rd59, %rd57, %rd58;
	shl.b64 	%rd60, %rd54, 1;
	add.s64 	%rd61, %rd5, %rd60;
	shl.b64 	%rd62, %rd55, 1;
	add.s64 	%rd63, %rd4, %rd62;
	ld.global.nc.u16 	%rs4, [%rd63];
	ld.global.nc.u16 	%rs3, [%rd61];
	// begin inline asm
	{ cvt.f32.bf16 %f4, %rs3;}

	// end inline asm
	// begin inline asm
	{ cvt.f32.bf16 %f5, %rs4;}

	// end inline asm
	mul.f32 	%f6, %f4, %f2;
	mul.f32 	%f7, %f5, %f3;
	// begin inline asm
	{  cvt.rn.bf16.f32 %rs5, %f6;}

	// end inline asm
	shl.b64 	%rd64, %rd59, 1;
	add.s64 	%rd65, %rd3, %rd64;
	st.global.u16 	[%rd65], %rs5;
	// begin inline asm
	{  cvt.rn.bf16.f32 %rs6, %f7;}

	// end inline asm
	add.s64 	%rd66, %rd2, %rd64;
	st.global.u16 	[%rd66], %rs6;
	add.s32 	%r42, %r42, %r3;
	setp.lt.s32 	%p8, %r42, %r1;
	@%p8 bra 	$L__BB4_12;
	bra.uni 	$L__BB4_14;
$L__BB4_13:
	cvt.s64.s32 	%rd38, %r42;
	add.s64 	%rd39, %rd15, %rd38;
	add.s64 	%rd40, %rd16, %rd38;
	div.s32 	%r23, %r42, %r15;
	mul.lo.s32 	%r24, %r23, %r15;
	sub.s32 	%r25, %r42, %r24;
	cvt.s64.s32 	%rd41, %r23;
	mad.lo.s64 	%rd42, %rd20, %rd41, %rd17;
	cvt.s64.s32 	%rd43, %r25;
	add.s64 	%rd44, %rd42, %rd43;
	shl.b64 	%rd45, %rd39, 1;
	add.s64 	%rd46, %rd5, %rd45;
	shl.b64 	%rd47, %rd40, 1;
	add.s64 	%rd48, %rd4, %rd47;
	ld.global.nc.u16 	%rs1, [%rd48];
	ld.global.nc.u16 	%rs2, [%rd46];
	shl.b64 	%rd49, %rd44, 1;
	add.s64 	%rd50, %rd3, %rd49;
	st.global.u16 	[%rd50], %rs2;
	add.s64 	%rd51, %rd2, %rd49;
	st.global.u16 	[%rd51], %rs1;
	add.s32 	%r42, %r42, %r3;
	setp.lt.s32 	%p5, %r42, %r1;
	@%p5 bra 	$L__BB4_13;
$L__BB4_14:
	bar.sync 	0;
$L__BB4_15:
	ret;
$L__BB4_16:
	cvt.s64.s32 	%rd95, %r42;
	add.s64 	%rd96, %rd15, %rd95;
	add.s64 	%rd97, %rd16, %rd95;
	div.s32 	%r35, %r42, %r15;
	mul.lo.s32 	%r36, %r35, %r15;
	sub.s32 	%r37, %r42, %r36;
	cvt.s64.s32 	%rd98, %r35;
	mad.lo.s64 	%rd99, %rd20, %rd98, %rd17;
	cvt.s64.s32 	%rd100, %r37;
	add.s64 	%rd101, %rd99, %rd100;
	shl.b64 	%rd102, %rd96, 1;
	add.s64 	%rd103, %rd5, %rd102;
	shl.b64 	%rd104, %rd97, 1;
	add.s64 	%rd105, %rd4, %rd104;
	ld.global.nc.u16 	%rs16, [%rd105];
	ld.global.nc.u16 	%rs15, [%rd103];
	// begin inline asm
	{ cvt.f32.bf16 %f16, %rs15;}

	// end inline asm
	// begin inline asm
	{ cvt.f32.bf16 %f17, %rs16;}

	// end inline asm
	// begin inline asm
	{  cvt.rn.bf16.f32 %rs17, %f16;}

	// end inline asm
	shl.b64 	%rd106, %rd101, 1;
	add.s64 	%rd107, %rd3, %rd106;
	st.global.u16 	[%rd107], %rs17;
	// begin inline asm
	{  cvt.rn.bf16.f32 %rs18, %f17;}

	// end inline asm
	add.s64 	%rd108, %rd2, %rd106;
	st.global.u16 	[%rd108], %rs18;
	add.s32 	%r42, %r42, %r3;
	setp.lt.s32 	%p12, %r42, %r1;
	@%p12 bra 	$L__BB4_16;
	bra.uni 	$L__BB4_14;
$L__BB4_17:
	cvt.s64.s32 	%rd67, %r42;
	add.s64 	%rd68, %rd15, %rd67;
	add.s64 	%rd69, %rd16, %rd67;
	div.s32 	%r29, %r42, %r15;
	mul.lo.s32 	%r30, %r29, %r15;
	sub.s32 	%r31, %r42, %r30;
	cvt.s64.s32 	%rd70, %r29;
	mad.lo.s64 	%rd71, %rd20, %rd70, %rd17;
	cvt.s64.s32 	%rd72, %r31;
	add.s64 	%rd73, %rd71, %rd72;
	shl.b64 	%rd74, %rd68, 1;
	add.s64 	%rd75, %rd5, %rd74;
	shl.b64 	%rd76, %rd69, 1;
	add.s64 	%rd77, %rd4, %rd76;
	ld.global.nc.u16 	%rs8, [%rd77];
	ld.global.nc.u16 	%rs7, [%rd75];
	// begin inline asm
	{ cvt.f32.bf16 %f8, %rs7;}

	// end inline asm
	// begin inline asm
	{ cvt.f32.bf16 %f9, %rs8;}

	// end inline asm
	mul.f32 	%f10, %f8, %f2;
	// begin inline asm
	{  cvt.rn.bf16.f32 %rs9, %f10;}

	// end inline asm
	shl.b64 	%rd78, %rd73, 1;
	add.s64 	%rd79, %rd3, %rd78;
	st.global.u16 	[%rd79], %rs9;
	// begin inline asm
	{  cvt.rn.bf16.f32 %rs10, %f9;}

	// end inline asm
	add.s64 	%rd80, %rd2, %rd78;
	st.global.u16 	[%rd80], %rs10;
	add.s32 	%r42, %r42, %r3;
	setp.lt.s32 	%p9, %r42, %r1;
	@%p9 bra 	$L__BB4_17;
	bra.uni 	$L__BB4_14;

}


// ===== COMPILED SASS (sm_100) =====

	.target	sm_100

	.elftype	@"ET_EXEC"


//--------------------- .note.nv.tkinfo           --------------------------
	.section	.note.nv.tkinfo,"",@"SHT_NOTE"
	.sectionflags	@"SHF_NOTE_NV_TKINFO"
	.tkinfo
        /*0018*/ 	.word	0x00000002
        /*0030*/ 	.string	""
        /*0030*/ 	.string	"ptxas"
        /*0030*/ 	.string	"Cuda compilation tools, release 13.0, V13.0.88"
        /*0030*/ 	.string	"Build cuda_13.0.r13.0/compiler.36424714_0"
        /*0030*/ 	.string	"-arch sm_100 -m 64 "



//--------------------- .note.nv.cuinfo           --------------------------
	.section	.note.nv.cuinfo,"",@"SHT_NOTE"
	.sectionflags	@"SHF_NOTE_NV_CUINFO"
        /*0018*/ 	.short	0x0002
        /*001a*/ 	.short	0x0064
        /*001c*/ 	.short	0x0082
	.zero		2


//--------------------- .nv.info                  --------------------------
	.section	.nv.info,"",@"SHT_CUDA_INFO"
	.align	4


	//----- nvinfo : EIATTR_REGCOUNT
	.align		4
        /*0000*/ 	.byte	0x04, 0x2f
        /*0002*/ 	.short	(.L_1 - .L_0)
	.align		4
.L_0:
        /*0004*/ 	.word	index@(_ZN4vllm30reshape_and_cache_flash_kernelIffLNS_18Fp8KVCacheDataTypeE0EEEvPKT_S4_PT0_S6_PKlllllliiiPKfSA_)
        /*0008*/ 	.word	0x00000019


	//----- nvinfo : EIATTR_FRAME_SIZE
	.align		4
.L_1:
        /*000c*/ 	.byte	0x04, 0x11
        /*000e*/ 	.short	(.L_3 - .L_2)
	.align		4
.L_2:
        /*0010*/ 	.word	index@($__internal_4_$__cuda_sm20_div_s64)
        /*0014*/ 	.word	0x00000000


	//----- nvinfo : EIATTR_FRAME_SIZE
	.align		4
.L_3:
        /*0018*/ 	.byte	0x04, 0x11
        /*001a*/ 	.short	(.L_5 - .L_4)
	.align		4
.L_4:
        /*001c*/ 	.word	index@(_ZN4vllm30reshape_and_cache_flash_kernelIffLNS_18Fp8KVCacheDataTypeE0EEEvPKT_S4_PT0_S6_PKlllllliiiPKfSA_)
        /*0020*/ 	.word	0x00000000


	//----- nvinfo : EIATTR_REGCOUNT
	.align		4
.L_5:
        /*0024*/ 	.byte	0x04, 0x2f
        /*0026*/ 	.short	(.L_7 - .L_6)
	.align		4
.L_6:
        /*0028*/ 	.word	index@(_ZN4vllm30reshape_and_cache_flash_kernelIf6__halfLNS_18Fp8KVCacheDataTypeE0EEEvPKT_S5_PT0_S7_PKlllllliiiPKfSB_)
        /*002c*/ 	.word	0x00000019


	//----- nvinfo : EIATTR_FRAME_SIZE
	.align		4
.L_7:
        /*0030*/ 	.byte	0x04, 0x11
        /*0032*/ 	.short	(.L_9 - .L_8)
	.align		4
.L_8:
        /*0034*/ 	.word	index@($__internal_3_$__cuda_sm20_div_s64)
        /*0038*/ 	.word	0x00000000


	//----- nvinfo : EIATTR_FRAME_SIZE
	.align		4
.L_9:
        /*003c*/ 	.byte	0x04, 0x11
        /*003e*/ 	.short	(.L_11 - .L_10)
	.align		4
.L_10:
        /*0040*/ 	.word	index@(_ZN4vllm30reshape_and_cache_flash_kernelIf6__halfLNS_18Fp8KVCacheDataTypeE0EEEvPKT_S5_PT0_S7_PKlllllliiiPKfSB_)
        /*0044*/ 	.word	0x00000000


	//----- nvinfo : EIATTR_REGCOUNT
	.align		4
.L_11:
        /*0048*/ 	.byte	0x04, 0x2f
        /*004a*/ 	.short	(.L_13 - .L_12)
	.align		4
.L_12:
        /*004c*/ 	.word	index@(_ZN4vllm30reshape_and_cache_flash_kernelIf13__nv_bfloat16LNS_18Fp8KVCacheDataTypeE0EEEvPKT_S5_PT0_S7_PKlllllliiiPKfSB_)
        /*0050*/ 	.word	0x00000019


	//----- nvinfo : EIATTR_FRAME_SIZE
	.align		4
.L_13:
        /*0054*/ 	.byte	0x04, 0x11
        /*0056*/ 	.short	(.L_15 - .L_14)
	.align		4
.L_14:
        /*0058*/ 	.word	index@($__internal_2_$__cuda_sm20_div_s64)
        /*005c*/ 	.word	0x00000000


	//----- nvinfo : EIATTR_FRAME_SIZE
	.align		4
.L_15:
        /*0060*/ 	.byte	0x04, 0x11
        /*0062*/ 	.short	(.L_17 - .L_16)
	.align		4
.L_16:
        /*0064*/ 	.word	index@(_ZN4vllm30reshape_and_cache_flash_kernelIf13__nv_bfloat16LNS_18Fp8KVCacheDataTypeE0EEEvPKT_S5_PT0_S7_PKlllllliiiPKfSB_)
        /*0068*/ 	.word	0x00000000


	//----- nvinfo : EIATTR_REGCOUNT
	.align		4
.L_17:
        /*006c*/ 	.byte	0x04, 0x2f
        /*006e*/ 	.short	(.L_19 - .L_18)
	.align		4
.L_18:
        /*0070*/ 	.word	index@(_ZN4vllm30reshape_and_cache_flash_kernelI6__halfS1_LNS_18Fp8KVCacheDataTypeE0EEEvPKT_S5_PT0_S7_PKlllllliiiPKfSB_)
        /*0074*/ 	.word	0x00000019


	//----- nvinfo : EIATTR_FRAME_SIZE
	.align		4
.L_19:
        /*0078*/ 	.byte	0x04, 0x11
        /*007a*/ 	.short	(.L_21 - .L_20)
	.align		4
.L_20:
        /*007c*/ 	.word	index@($__internal_1_$__cuda_sm20_div_s64)
        /*0080*/ 	.word	0x00000000


	//----- nvinfo : EIATTR_FRAME_SIZE
	.align		4
.L_21:
        /*0084*/ 	.byte	0x04, 0x11
        /*0086*/ 	.short	(.L_23 - .L_22)
	.align		4
.L_22:
        /*0088*/ 	.word	index@(_ZN4vllm30reshape_and_cache_flash_kernelI6__halfS1_LNS_18Fp8KVCacheDataTypeE0EEEvPKT_S5_PT0_S7_PKlllllliiiPKfSB_)
        /*008c*/ 	.word	0x00000000


	//----- nvinfo : EIATTR_REGCOUNT
	.align		4
.L_23:
        /*0090*/ 	.byte	0x04, 0x2f
        /*0092*/ 	.short	(.L_25 - .L_24)
	.align		4
.L_24:
        /*0094*/ 	.word	index@(_ZN4vllm30reshape_and_cache_flash_kernelI13__nv_bfloat16S1_LNS_18Fp8KVCacheDataTypeE0EEEvPKT_S5_PT0_S7_PKlllllliiiPKfSB_)
        /*0098*/ 	.word	0x00000019


	//----- nvinfo : EIATTR_FRAME_SIZE
	.align		4
.L_25:
        /*009c*/ 	.byte	0x04, 0x11
        /*009e*/ 	.short	(.L_27 - .L_26)
	.align		4
.L_26:
        /*00a0*/ 	.word	index@($__internal_0_$__cuda_sm20_div_s64)
        /*00a4*/ 	.word	0x00000000


	//----- nvinfo : EIATTR_FRAME_SIZE
	.align		4
.L_27:
        /*00a8*/ 	.byte	0x04, 0x11
        /*00aa*/ 	.short	(.L_29 - .L_28)
	.align		4
.L_28:
        /*00ac*/ 	.word	index@(_ZN4vllm30reshape_and_cache_flash_kernelI13__nv_bfloat16S1_LNS_18Fp8KVCacheDataTypeE0EEEvPKT_S5_PT0_S7_PKlllllliiiPKfSB_)
        /*00b0*/ 	.word	0x00000000


	//----- nvinfo : EIATTR_MIN_STACK_SIZE
	.align		4
.L_29:
        /*00b4*/ 	.byte	0x04, 0x12
        /*00b6*/ 	.short	(.L_31 - .L_30)
	.align		4
.L_30:
        /*00b8*/ 	.word	index@(_ZN4vllm30reshape_and_cache_flash_kernelI13__nv_bfloat16S1_LNS_18Fp8KVCacheDataTypeE0EEEvPKT_S5_PT0_S7_PKlllllliiiPKfSB_)
        /*00bc*/ 	.word	0x00000000


	//----- nvinfo : EIATTR_MIN_STACK_SIZE
	.align		4
.L_31:
        /*00c0*/ 	.byte	0x04, 0x12
        /*00c2*/ 	.short	(.L_33 - .L_32)
	.align		4
.L_32:
        /*00c4*/ 	.word	index@(_ZN4vllm30reshape_and_cache_flash_kernelI6__halfS1_LNS_18Fp8KVCacheDataTypeE0EEEvPKT_S5_PT0_S7_PKlllllliiiPKfSB_)
        /*00c8*/ 	.word	0x00000000


	//----- nvinfo : EIATTR_MIN_STACK_SIZE
	.align		4
.L_33:
        /*00cc*/ 	.byte	0x04, 0x12
        /*00ce*/ 	.short	(.L_35 - .L_34)
	.align		4
.L_34:
        /*00d0*/ 	.word	index@(_ZN4vllm30reshape_and_cache_flash_kernelIf13__nv_bfloat16LNS_18Fp8KVCacheDataTypeE0EEEvPKT_S5_PT0_S7_PKlllllliiiPKfSB_)
        /*00d4*/ 	.word	0x00000000


	//----- nvinfo : EIATTR_MIN_STACK_SIZE
	.align		4
.L_35:
        /*00d8*/ 	.byte	0x04, 0x12
        /*00da*/ 	.short	(.L_37 - .L_36)
	.align		4
.L_36:
        /*00dc*/ 	.word	index@(_ZN4vllm30reshape_and_cache_flash_kernelIf6__halfLNS_18Fp8KVCacheDataTypeE0EEEvPKT_S5_PT0_S7_PKlllllliiiPKfSB_)
        /*00e0*/ 	.word	0x00000000


	//----- nvinfo : EIATTR_MIN_STACK_SIZE
	.align		4
.L_37:
        /*00e4*/ 	.byte	0x04, 0x12
        /*00e6*/ 	.short	(.L_39 - .L_38)
	.align		4
.L_38:
        /*00e8*/ 	.word	index@(_ZN4vllm30reshape_and_cache_flash_kernelIffLNS_18Fp8KVCacheDataTypeE0EEEvPKT_S4_PT0_S6_PKlllllliiiPKfSA_)
        /*00ec*/ 	.word	0x00000000
.L_39:


//--------------------- .nv.compat                --------------------------
	.section	.nv.compat,"",@"SHT_CUDA_COMPAT_INFO"
	.align	4
        /*0000*/ 	.byte	0x02, 0x09, 0x00, 0x00, 0x02, 0x02, 0x01, 0x00, 0x02, 0x05, 0x05, 0x00, 0x03, 0x07, 0x01, 0x01
        /*0010*/ 	.byte	0x02, 0x03, 0x00, 0x00, 0x02, 0x06, 0x01, 0x00, 0x04, 0x0b, 0x08, 0x00, 0x09, 0x00, 0x00, 0x00
        /*0020*/ 	.byte	0x00, 0x00, 0x00, 0x00


//--------------------- .nv.info._ZN4vllm30reshape_and_cache_flash_kernelI13__nv_bfloat16S1_LNS_18Fp8KVCacheDataTypeE0EEEvPKT_S5_PT0_S7_PKlllllliiiPKfSB_ --------------------------
	.section	.nv.info._ZN4vllm30reshape_and_cache_flash_kernelI13__nv_bfloat16S1_LNS_18Fp8KVCacheDataTypeE0EEEvPKT_S5_PT0_S7_PKlllllliiiPKfSB_,"",@"SHT_CUDA_INFO"
	.sectionflags	@""
	.align	4


	//----- nvinfo : EIATTR_CUDA_API_VERSION
	.align		4
        /*0000*/ 	.byte	0x04, 0x37
        /*0002*/ 	.short	(.L_41 - .L_40)
.L_40:
        /*0004*/ 	.word	0x00000082


	//----- nvinfo : EIATTR_KPARAM_INFO
	.align		4
.L_41:
        /*0008*/ 	.byte	0x04, 0x17
        /*000a*/ 	.short	(.L_43 - .L_42)
.L_42:
        /*000c*/ 	.word	0x00000000
        /*0010*/ 	.short	0x000e
        /*0012*/ 	.short	0x0068
        /*0014*/ 	.byte	0x00, 0xf5, 0x21, 0x00


	//----- nvinfo : EIATTR_KPARAM_INFO
	.align		4
.L_43:
        /*0018*/ 	.byte	0x04, 0x17
        /*001a*/ 	.short	(.L_45 - .L_44)
.L_44:
        /*001c*/ 	.word	0x00000000
        /*0020*/ 	.short	0x000d
        /*0022*/ 	.short	0x0060
        /*0024*/ 	.byte	0x00, 0xf5, 0x21, 0x00


	//----- nvinfo : EIATTR_KPARAM_INFO
	.align		4
.L_45:
        /*0028*/ 	.byte	0x04, 0x17
        /*002a*/ 	.short	(.L_47 - .L_46)
.L_46:
        /*002c*/ 	.word	0x00000000
        /*0030*/ 	.short	0x000c
        /*0032*/ 	.short	0x0058
        /*0034*/ 	.byte	0x00, 0xf0, 0x11, 0x00


	//----- nvinfo : EIATTR_KPARAM_INFO
	.align		4
.L_47:
        /*0038*/ 	.byte	0x04, 0x17
        /*003a*/ 	.short	(.L_49 - .L_48)
.L_48:
        /*003c*/ 	.word	0x00000000
        /*0040*/ 	.short	0x000b
        /*0042*/ 	.short	0x0054
        /*0044*/ 	.byte	0x00, 0xf0, 0x11, 0x00


	//----- nvinfo : EIATTR_KPARAM_INFO
	.align		4
.L_49:
        /*0048*/ 	.byte	0x04, 0x17
        /*004a*/ 	.short	(.L_51 - .L_50)
.L_50:
        /*004c*/ 	.word	0x00000000
        /*0050*/ 	.short	0x000a
        /*0052*/ 	.short	0x0050
        /*0054*/ 	.byte	0x00, 0xf0, 0x11, 0x00


	//----- nvinfo : EIATTR_KPARAM_INFO
	.align		4
.L_51:
        /*0058*/ 	.byte	0x04, 0x17
        /*005a*/ 	.short	(.L_53 - .L_52)
.L_52:
        /*005c*/ 	.word	0x00000000
        /*0060*/ 	.short	0x0009
        /*0062*/ 	.short	0x0048
        /*0064*/ 	.byte	0x00, 0xf0, 0x21, 0x00


	//----- nvinfo : EIATTR_KPARAM_INFO
	.align		4
.L_53:
        /*0068*/ 	.byte	0x04, 0x17
        /*006a*/ 	.short	(.L_55 - .L_54)
.L_54:
        /*006c*/ 	.word	0x00000000
        /*0070*/ 	.short	0x0008
        /*0072*/ 	.short	0x0040
        /*0074*/ 	.byte	0x00, 0xf0, 0x21, 0x00


	//----- nvinfo : EIATTR_KPARAM_INFO
	.align		4
.L_55:
        /*0078*/ 	.byte	0x04, 0x17
        /*007a*/ 	.short	(.L_57 - .L_56)
.L_56:
        /*007c*/ 	.word	0x00000000
        /*0080*/ 	.short	0x0007
        /*0082*/ 	.short	0x0038
        /*0084*/ 	.byte	0x00, 0xf0, 0x21, 0x00


	//----- nvinfo : EIATTR_KPARAM_INFO
	.align		4
.L_57:
        /*0088*/ 	.byte	0x04, 0x17
        /*008a*/ 	.short	(.L_59 - .L_58)
.L_58:
        /*008c*/ 	.word	0x00000000
        /*0090*/ 	.short	0x0006
        /*0092*/ 	.short	0x0030
        /*0094*/ 	.byte	0x00, 0xf0, 0x21, 0x00


	//----- nvinfo : EIATTR_KPARAM_INFO
	.align		4
.L_59:
        /*0098*/ 	.byte	0x04, 0x17
        /*009a*/ 	.short	(.L_61 - .L_60)
.L_60:
        /*009c*/ 	.word	0x00000000
        /*00a0*/ 	.short	0x0005
        /*00a2*/ 	.short	0x0028
        /*00a4*/ 	.byte	0x00, 0xf0, 0x21, 0x00


	//----- nvinfo : EIATTR_KPARAM_INFO
	.align		4
.L_61:
        /*00a8*/ 	.byte	0x04, 0x17
        /*00aa*/ 	.short	(.L_63 - .L_62)
.L_62:
        /*00ac*/ 	.word	0x00000000
        /*00b0*/ 	.short	0x0004
        /*00b2*/ 	.short	0x0020
        /*00b4*/ 	.byte	0x00, 0xf5, 0x21, 0x00


	//----- nvinfo : EIATTR_KPARAM_INFO
	.align		4
.L_63:
        /*00b8*/ 	.byte	0x04, 0x17
        /*00ba*/ 	.short	(.L_65 - .L_64)
.L_64:
        /*00bc*/ 	.word	0x00000000
        /*00c0*/ 	.short	0x0003
        /*00c2*/ 	.short	0x0018
        /*00c4*/ 	.byte	0x00, 0xf5, 0x21, 0x00


	//----- nvinfo : EIATTR_KPARAM_INFO
	.align		4
.L_65:
        /*00c8*/ 	.byte	0x04, 0x17
        /*00ca*/ 	.short	(.L_67 - .L_66)
.L_66:
        /*00cc*/ 	.word	0x00000000
        /*00d0*/ 	.short	0x0002
        /*00d2*/ 	.short	0x0010
        /*00d4*/ 	.byte	0x00, 0xf5, 0x21, 0x00


	//----- nvinfo : EIATTR_KPARAM_INFO
	.align		4
.L_67:
        /*00d8*/ 	.byte	0x04, 0x17
        /*00da*/ 	.short	(.L_69 - .L_68)
.L_68:
        /*00dc*/ 	.word	0x00000000
        /*00e0*/ 	.short	0x0001
        /*00e2*/ 	.short	0x0008
        /*00e4*/ 	.byte	0x00, 0xf5, 0x21, 0x00


	//----- nvinfo : EIATTR_KPARAM_INFO
	.align		4
.L_69:
        /*00e8*/ 	.byte	0x04, 0x17
        /*00ea*/ 	.short	(.L_71 - .L_70)
.L_70:
        /*00ec*/ 	.word	0x00000000
        /*00f0*/ 	.short	0x0000
        /*00f2*/ 	.short	0x0000
        /*00f4*/ 	.byte	0x00, 0xf5, 0x21, 0x00


	//----- nvinfo : EIATTR_SPARSE_MMA_MASK
	.align		4
.L_71:
        /*00f8*/ 	.byte	0x03, 0x50
        /*00fa*/ 	.short	0x0000


	//----- nvinfo : EIATTR_MAXREG_COUNT
	.align		4
        /*00fc*/ 	.byte	0x03, 0x1b
        /*00fe*/ 	.short	0x00ff


	//----- nvinfo : EIATTR_NUM_BARRIERS
	.align		4
        /*0100*/ 	.byte	0x02, 0x4c
        /*0102*/ 	.byte	0x01
	.zero		1


	//----- nvinfo : EIATTR_MERCURY_ISA_VERSION
	.align		4
        /*0104*/ 	.byte	0x03, 0x5f
        /*0106*/ 	.short	0x0101


	//----- nvinfo : EIATTR_VRC_CTA_INIT_COUNT
	.align		4
        /*0108*/ 	.byte	0x02, 0x4a
	.zero		1
	.zero		1


	//----- nvinfo : EIATTR_EXIT_INSTR_OFFSETS
	.align		4
        /*010c*/ 	.byte	0x04, 0x1c
        /*010e*/ 	.short	(.L_73 - .L_72)


	//   ....[0]....
.L_72:
        /*0110*/ 	.word	0x00000070


	//   ....[1]....
        /*0114*/ 	.word	0x00001b00


	//----- nvinfo : EIATTR_CRS_STACK_SIZE
	.align		4
.L_73:
        /*0118*/ 	.byte	0x04, 0x1e
        /*011a*/ 	.short	(.L_75 - .L_74)
.L_74:
        /*011c*/ 	.word	0x00000000


	//----- nvinfo : EIATTR_CBANK_PARAM_SIZE
	.align		4
.L_75:
        /*0120*/ 	.byte	0x03, 0x19
        /*0122*/ 	.short	0x0070


	//----- nvinfo : EIATTR_PARAM_CBANK
	.align		4
        /*0124*/ 	.byte	0x04, 0x0a
        /*0126*/ 	.short	(.L_77 - .L_76)
	.align		4
.L_76:
        /*0128*/ 	.word	index@(.nv.constant0._ZN4vllm30reshape_and_cache_flash_kernelI13__nv_bfloat16S1_LNS_18Fp8KVCacheDataTypeE0EEEvPKT_S5_PT0_S7_PKlllllliiiPKfSB_)
        /*012c*/ 	.short	0x0380
        /*012e*/ 	.short	0x0070


	//----- nvinfo : EIATTR_SW_WAR
	.align		4
.L_77:
        /*0130*/ 	.byte	0x04, 0x36
        /*0132*/ 	.short	(.L_79 - .L_78)
.L_78:
        /*0134*/ 	.word	0x00000008
.L_79:


//--------------------- .nv.info._ZN4vllm30reshape_and_cache_flash_kernelI6__halfS1_LNS_18Fp8KVCacheDataTypeE0EEEvPKT_S5_PT0_S7_PKlllllliiiPKfSB_ --------------------------
	.section	.nv.info._ZN4vllm30reshape_and_cache_flash_kernelI6__halfS1_LNS_18Fp8KVCacheDataTypeE0EEEvPKT_S5_PT0_S7_PKlllllliiiPKfSB_,"",@"SHT_CUDA_INFO"
	.sectionflags	@""
	.align	4


	//----- nvinfo : EIATTR_CUDA_API_VERSION
	.align		4
        /*0000*/ 	.byte	0x04, 0x37
        /*0002*/ 	.short	(.L_81 - .L_80)
.L_80:
        /*0004*/ 	.word	0x00000082


	//----- nvinfo : EIATTR_KPARAM_INFO
	.align		4
.L_81:
        /*0008*/ 	.byte	0x04, 0x17
        /*000a*/ 	.short	(.L_83 - .L_82)
.L_82:
        /*000c*/ 	.word	0x00000000
        /*0010*/ 	.short	0x000e
        /*0012*/ 	.short	0x0068
        /*0014*/ 	.byte	0x00, 0xf5, 0x21, 0x00


	//----- nvinfo : EIATTR_KPARAM_INFO
	.align		4
.L_83:
        /*0018*/ 	.byte	0x04, 0x17
        /*001a*/ 	.short	(.L_85 - .L_84)
.L_84:
        /*001c*/ 	.word	0x00000000
        /*0020*/ 	.short	0x000d
        /*0022*/ 	.short	0x0060
        /*0024*/ 	.byte	0x00, 0xf5, 0x21, 0x00


	//----- nvinfo : EIATTR_KPARAM_INFO
	.align		4
.L_85:
        /*0028*/ 	.byte	0x04, 0x17
        /*002a*/ 	.short	(.L_87 - .L_86)
.L_86:
        /*002c*/ 	.word	0x00000000
        /*0030*/ 	.short	0x000c
        /*0032*/ 	.short	0x0058
        /*0034*/ 	.byte	0x00, 0xf0, 0x11, 0x00


	//----- nvinfo : EIATTR_KPARAM_INFO
	.align		4
.L_87:
        /*0038*/ 	.byte	0x04, 0x17
        /*003a*/ 	.short	(.L_89 - .L_88)
.L_88:
        /*003c*/ 	.word	0x00000000
        /*0040*/ 	.short	0x000b
        /*0042*/ 	.short	0x0054
        /*0044*/ 	.byte	0x00, 0xf0, 0x11, 0x00


	//----- nvinfo : EIATTR_KPARAM_INFO
	.align		4
.L_89:
        /*0048*/ 	.byte	0x04, 0x17
        /*004a*/ 	.short	(.L_91 - .L_90)
.L_90:
        /*004c*/ 	.word	0x00000000
        /*0050*/ 	.short	0x000a
        /*0052*/ 	.short	0x0050
        /*0054*/ 	.byte	0x00, 0xf0, 0x11, 0x00


	//----- nvinfo : EIATTR_KPARAM_INFO
	.align		4
.L_91:
        /*0058*/ 	.byte	0x04, 0x17
        /*005a*/ 	.short	(.L_93 - .L_92)
.L_92:
        /*005c*/ 	.word	0x00000000
        /*0060*/ 	.short	0x0009
        /*0062*/ 	.short	0x0048
        /*0064*/ 	.byte	0x00, 0xf0, 0x21, 0x00


	//----- nvinfo : EIATTR_KPARAM_INFO
	.align		4
.L_93:
        /*0068*/ 	.byte	0x04, 0x17
        /*006a*/ 	.short	(.L_95 - .L_94)
.L_94:
        /*006c*/ 	.word	0x00000000
        /*0070*/ 	.short	0x0008
        /*0072*/ 	.short	0x0040
        /*0074*/ 	.byte	0x00, 0xf0, 0x21, 0x00


	//----- nvinfo : EIATTR_KPARAM_INFO
	.align		4
.L_95:
        /*0078*/ 	.byte	0x04, 0x17
        /*007a*/ 	.short	(.L_97 - .L_96)
.L_96:
        /*007c*/ 	.word	0x00000000
        /*0080*/ 	.short	0x0007
        /*0082*/ 	.short	0x0038
        /*0084*/ 	.byte	0x00, 0xf0, 0x21, 0x00


	//----- nvinfo : EIATTR_KPARAM_INFO
	.align		4
.L_97:
        /*0088*/ 	.byte	0x04, 0x17
        /*008a*/ 	.short	(.L_99 - .L_98)
.L_98:
        /*008c*/ 	.word	0x00000000
        /*0090*/ 	.short	0x0006
        /*0092*/ 	.short	0x0030
        /*0094*/ 	.byte	0x00, 0xf0, 0x21, 0x00


	//----- nvinfo : EIATTR_KPARAM_INFO
	.align		4
.L_99:
        /*0098*/ 	.byte	0x04, 0x17
        /*009a*/ 	.short	(.L_101 - .L_100)
.L_100:
        /*009c*/ 	.word	0x00000000
        /*00a0*/ 	.short	0x0005
        /*00a2*/ 	.short	0x0028
        /*00a4*/ 	.byte	0x00, 0xf0, 0x21, 0x00


	//----- nvinfo : EIATTR_KPARAM_INFO
	.align		4
.L_101:
        /*00a8*/ 	.byte	0x04, 0x17
        /*00aa*/ 	.short	(.L_103 - .L_102)
.L_102:
        /*00ac*/ 	.word	0x00000000
        /*00b0*/ 	.short	0x0004
        /*00b2*/ 	.short	0x0020
        /*00b4*/ 	.byte	0x00, 0xf5, 0x21, 0x00


	//----- nvinfo : EIATTR_KPARAM_INFO
	.align		4
.L_103:
        /*00b8*/ 	.byte	0x04, 0x17
        /*00ba*/ 	.short	(.L_105 - .L_104)
.L_104:
        /*00bc*/ 	.word	0x00000000
        /*00c0*/ 	.short	0x0003
        /*00c2*/ 	.short	0x0018
        /*00c4*/ 	.byte	0x00, 0xf5, 0x21, 0x00


	//----- nvinfo : EIATTR_KPARAM_INFO
	.align		4
.L_105:
        /*00c8*/ 	.byte	0x04, 0x17
        /*00ca*/ 	.short	(.L_107 - .L_106)
.L_106:
        /*00cc*/ 	.word	0x00000000
        /*00d0*/ 	.short	0x0002
        /*00d2*/ 	.short	0x0010
        /*00d4*/ 	.byte	0x00, 0xf5, 0x21, 0x00


	//----- nvinfo : EIATTR_KPARAM_INFO
	.align		4
.L_107:
        /*00d8*/ 	.byte	0x04, 0x17
        /*00da*/ 	.short	(.L_109 - .L_108)
.L_108:
        /*00dc*/ 	.word	0x00000000
        /*00e0*/ 	.short	0x0001
        /*00e2*/ 	.short	0x0008
        /*00e4*/ 	.byte	0x00, 0xf5, 0x21, 0x00


	//----- nvinfo : EIATTR_KPARAM_INFO
	.align		4
.L_109:
        /*00e8*/ 	.byte	0x04, 0x17
        /*00ea*/ 	.short	(.L_111 - .L_110)
.L_110:
        /*00ec*/ 	.word	0x00000000
        /*00f0*/ 	.short	0x0000
        /*00f2*/ 	.short	0x0000
        /*00f4*/ 	.byte	0x00, 0xf5, 0x21, 0x00


	//----- nvinfo : EIATTR_SPARSE_MMA_MASK
	.align		4
.L_111:
        /*00f8*/ 	.byte	0x03, 0x50
        /*00fa*/ 	.short	0x0000


	//----- nvinfo : EIATTR_MAXREG_COUNT
	.align		4
        /*00fc*/ 	.byte	0x03, 0x1b
        /*00fe*/ 	.short	0x00ff


	//----- nvinfo : EIATTR_NUM_BARRIERS
	.align		4
        /*0100*/ 	.byte	0x02, 0x4c
        /*0102*/ 	.byte	0x01
	.zero		1


	//----- nvinfo : EIATTR_MERCURY_ISA_VERSION
	.align		4
        /*0104*/ 	.byte	0x03, 0x5f
        /*0106*/ 	.short	0x0101


	//----- nvinfo : EIATTR_VRC_CTA_INIT_COUNT
	.align		4
        /*0108*/ 	.byte	0x02, 0x4a
	.zero		1
	.zero		1


	//----- nvinfo : EIATTR_EXIT_INSTR_OFFSETS
	.align		4
        /*010c*/ 	.byte	0x04, 0x1c
        /*010e*/ 	.short	(.L_113 - .L_112)


	//   ....[0]....
.L_112:
        /*0110*/ 	.word	0x00000070


	//   ....[1]....
        /*0114*/ 	.word	0x00001b00


	//----- nvinfo : EIATTR_CRS_STACK_SIZE
	.align		4
.L_113:
        /*0118*/ 	.byte	0x04, 0x1e
        /*011a*/ 	.short	(.L_115 - .L_114)
.L_114:
        /*011c*/ 	.word	0x00000000


	//----- nvinfo : EIATTR_CBANK_PARAM_SIZE
	.align		4
.L_115:
        /*0120*/ 	.byte	0x03, 0x19
        /*0122*/ 	.short	0x0070


	//----- nvinfo : EIATTR_PARAM_CBANK
	.align		4
        /*0124*/ 	.byte	0x04, 0x0a
        /*0126*/ 	.short	(.L_117 - .L_116)
	.align		4
.L_116:
        /*0128*/ 	.word	index@(.nv.constant0._ZN4vllm30reshape_and_cache_flash_kernelI6__halfS1_LNS_18Fp8KVCacheDataTypeE0EEEvPKT_S5_PT0_S7_PKlllllliiiPKfSB_)
        /*012c*/ 	.short	0x0380
        /*012e*/ 	.short	0x0070


	//----- nvinfo : EIATTR_SW_WAR
	.align		4
.L_117:
        /*0130*/ 	.byte	0x04, 0x36
        /*0132*/ 	.short	(.L_119 - .L_118)
.L_118:
        /*0134*/ 	.word	0x00000008
.L_119:


//--------------------- .nv.info._ZN4vllm30reshape_and_cache_flash_kernelIf13__nv_bfloat16LNS_18Fp8KVCacheDataTypeE0EEEvPKT_S5_PT0_S7_PKlllllliiiPKfSB_ --------------------------
	.section	.nv.info._ZN4vllm30reshape_and_cache_flash_kernelIf13__nv_bfloat16LNS_18Fp8KVCacheDataTypeE0EEEvPKT_S5_PT0_S7_PKlllllliiiPKfSB_,"",@"SHT_CUDA_INFO"
	.sectionflags	@""
	.align	4


	//----- nvinfo : EIATTR_CUDA_API_VERSION
	.align		4
        /*0000*/ 	.byte	0x04, 0x37
        /*0002*/ 	.short	(.L_121 - .L_120)
.L_120:
        /*0004*/ 	.word	0x00000082


	//----- nvinfo : EIATTR_KPARAM_INFO
	.align		4
.L_121:
        /*0008*/ 	.byte	0x04, 0x17
        /*000a*/ 	.short	(.L_123 - .L_122)
.L_122:
        /*000c*/ 	.word	0x00000000
        /*0010*/ 	.short	0x000e
        /*0012*/ 	.short	0x0068
        /*0014*/ 	.byte	0x00, 0xf5, 0x21, 0x00


	//----- nvinfo : EIATTR_KPARAM_INFO
	.align		4
.L_123:
        /*0018*/ 	.byte	0x04, 0x17
        /*001a*/ 	.short	(.L_125 - .L_124)
.L_124:
        /*001c*/ 	.word	0x00000000
        /*0020*/ 	.short	0x000d
        /*0022*/ 	.short	0x0060
        /*0024*/ 	.byte	0x00, 0xf5, 0x21, 0x00


	//----- nvinfo : EIATTR_KPARAM_INFO
	.align		4
.L_125:
        /*0028*/ 	.byte	0x04, 0x17
        /*002a*/ 	.short	(.L_127 - .L_126)
.L_126:
        /*002c*/ 	.word	0x00000000
        /*0030*/ 	.short	0x000c
        /*0032*/ 	.short	0x0058
        /*0034*/ 	.byte	0x00, 0xf0, 0x11, 0x00


	//----- nvinfo : EIATTR_KPARAM_INFO
	.align		4
.L_127:
        /*0038*/ 	.byte	0x04, 0x17
        /*003a*/ 	.short	(.L_129 - .L_128)
.L_128:
        /*003c*/ 	.word	0x00000000
        /*0040*/ 	.short	0x000b
        /*0042*/ 	.short	0x0054
        /*0044*/ 	.byte	0x00, 0xf0, 0x11, 0x00


	//----- nvinfo : EIATTR_KPARAM_INFO
	.align		4
.L_129:
        /*0048*/ 	.byte	0x04, 0x17
        /*004a*/ 	.short	(.L_131 - .L_130)
.L_130:
        /*004c*/ 	.word	0x00000000
        /*0050*/ 	.short	0x000a
        /*0052*/ 	.short	0x0050
        /*0054*/ 	.byte	0x00, 0xf0, 0x11, 0x00


	//----- nvinfo : EIATTR_KPARAM_INFO
	.align		4
.L_131:
        /*0058*/ 	.byte	0x04, 0x17
        /*005a*/ 	.short	(.L_133 - .L_132)
.L_132:
        /*005c*/ 	.word	0x00000000
        /*0060*/ 	.short	0x0009
        /*0062*/ 	.short	0x0048
        /*0064*/ 	.byte	0x00, 0xf0, 0x21, 0x00


	//----- nvinfo : EIATTR_KPARAM_INFO
	.align		4
.L_133:
        /*0068*/ 	.byte	0x04, 0x17
        /*006a*/ 	.short	(.L_135 - .L_134)
.L_134:
        /*006c*/ 	.word	0x00000000
        /*0070*/ 	.short	0x0008
        /*0072*/ 	.short	0x0040
        /*0074*/ 	.byte	0x00, 0xf0, 0x21, 0x00


	//----- nvinfo : EIATTR_KPARAM_INFO
	.align		4
.L_135:
        /*0078*/ 	.byte	0x04, 0x17
        /*007a*/ 	.short	(.L_137 - .L_136)
.L_136:
        /*007c*/ 	.word	0x00000000
        /*0080*/ 	.short	0x0007
        /*0082*/ 	.short	0x0038
        /*0084*/ 	.byte	0x00, 0xf0, 0x21, 0x00


	//----- nvinfo : EIATTR_KPARAM_INFO
	.align		4
.L_137:
        /*0088*/ 	.byte	0x04, 0x17
        /*008a*/ 	.short	(.L_139 - .L_138)
.L_138:
        /*008c*/ 	.word	0x00000000
        /*0090*/ 	.short	0x0006
        /*0092*/ 	.short	0x0030
        /*0094*/ 	.byte	0x00, 0xf0, 0x21, 0x00


	//----- nvinfo : EIATTR_KPARAM_INFO
	.align		4
.L_139:
        /*0098*/ 	.byte	0x04, 0x17
        /*009a*/ 	.short	(.L_141 - .L_140)
.L_140:
        /*009c*/ 	.word	0x00000000
        /*00a0*/ 	.short	0x0005
        /*00a2*/ 	.short	0x0028
        /*00a4*/ 	.byte	0x00, 0xf0, 0x21, 0x00


	//----- nvinfo : EIATTR_KPARAM_INFO
	.align		4
.L_141:
        /*00a8*/ 	.byte	0x04, 0x17
        /*00aa*/ 	.short	(.L_143 - .L_142)
.L_142:
        /*00ac*/ 	.word	0x00000000
        /*00b0*/ 	.short	0x0004
        /*00b2*/ 	.short	0x0020
        /*00b4*/ 	.byte	0x00, 0xf5, 0x21, 0x00


	//----- nvinfo : EIATTR_KPARAM_INFO
	.align		4
.L_143:
        /*00b8*/ 	.byte	0x04, 0x17
        /*00ba*/ 	.short	(.L_145 - .L_144)
.L_144:
        /*00bc*/ 	.word	0x00000000
        /*00c0*/ 	.short	0x0003
        /*00c2*/ 	.short	0x0018
        /*00c4*/ 	.byte	0x00, 0xf5, 0x21, 0x00


	//----- nvinfo : EIATTR_KPARAM_INFO
	.align		4
.L_145:
        /*00c8*/ 	.byte	0x04, 0x17
        /*00ca*/ 	.short	(.L_147 - .L_146)
.L_146:
        /*00cc*/ 	.word	0x00000000
        /*00d0*/ 	.short	0x0002
        /*00d2*/ 	.short	0x0010
        /*00d4*/ 	.byte	0x00, 0xf5, 0x21, 0x00


	//----- nvinfo : EIATTR_KPARAM_INFO
	.align		4
.L_147:
        /*00d8*/ 	.byte	0x04, 0x17
        /*00da*/ 	.short	(.L_149 - .L_148)
.L_148:
        /*00dc*/ 	.word	0x00000000
        /*00e0*/ 	.short	0x0001
        /*00e2*/ 	.short	0x0008
        /*00e4*/ 	.byte	0x00, 0xf5, 0x21, 0x00


	//----- nvinfo : EIATTR_KPARAM_INFO
	.align		4
.L_149:
        /*00e8*/ 	.byte	0x04, 0x17
        /*00ea*/ 	.short	(.L_151 - .L_150)
.L_150:
        /*00ec*/ 	.word	0x00000000
        /*00f0*/ 	.short	0x0000
        /*00f2*/ 	.short	0x0000
        /*00f4*/ 	.byte	0x00, 0xf5, 0x21, 0x00


	//----- nvinfo : EIATTR_SPARSE_MMA_MASK
	.align		4
.L_151:
        /*00f8*/ 	.byte	0x03, 0x50
        /*00fa*/ 	.short	0x0000


	//----- nvinfo : EIATTR_MAXREG_COUNT
	.align		4
        /*00fc*/ 	.byte	0x03, 0x1b
        /*00fe*/ 	.short	0x00ff


	//----- nvinfo : EIATTR_NUM_BARRIERS
	.align		4
        /*0100*/ 	.byte	0x02, 0x4c
        /*0102*/ 	.byte	0x01
	.zero		1


	//----- nvinfo : EIATTR_MERCURY_ISA_VERSION
	.align		4
        /*0104*/ 	.byte	0x03, 0x5f
        /*0106*/ 	.short	0x0101


	//----- nvinfo : EIATTR_VRC_CTA_INIT_COUNT
	.align		4
        /*0108*/ 	.byte	0x02, 0x4a
	.zero		1
	.zero		1


	//----- nvinfo : EIATTR_EXIT_INSTR_OFFSETS
	.align		4
        /*010c*/ 	.byte	0x04, 0x1c
        /*010e*/ 	.short	(.L_153 - .L_152)


	//   ....[0]....
.L_152:
        /*0110*/ 	.word	0x00000070


	//   ....[1]....
        /*0114*/ 	.word	0x00001aa0


	//----- nvinfo : EIATTR_CRS_STACK_SIZE
	.align		4
.L_153:
        /*0118*/ 	.byte	0x04, 0x1e
        /*011a*/ 	.short	(.L_155 - .L_154)
.L_154:
        /*011c*/ 	.word	0x00000000


	//----- nvinfo : EIATTR_CBANK_PARAM_SIZE
	.align		4
.L_155:
        /*0120*/ 	.byte	0x03, 0x19
        /*0122*/ 	.short	0x0070


	//----- nvinfo : EIATTR_PARAM_CBANK
	.align		4
        /*0124*/ 	.byte	0x04, 0x0a
        /*0126*/ 	.short	(.L_157 - .L_156)
	.align		4
.L_156:
        /*0128*/ 	.word	index@(.nv.constant0._ZN4vllm30reshape_and_cache_flash_kernelIf13__nv_bfloat16LNS_18Fp8KVCacheDataTypeE0EEEvPKT_S5_PT0_S7_PKlllllliiiPKfSB_)
        /*012c*/ 	.short	0x0380
        /*012e*/ 	.short	0x0070


	//----- nvinfo : EIATTR_SW_WAR
	.align		4
.L_157:
        /*0130*/ 	.byte	0x04, 0x36
        /*0132*/ 	.short	(.L_159 - .L_158)
.L_158:
        /*0134*/ 	.word	0x00000008
.L_159:


//--------------------- .nv.info._ZN4vllm30reshape_and_cache_flash_kernelIf6__halfLNS_18Fp8KVCacheDataTypeE0EEEvPKT_S5_PT0_S7_PKlllllliiiPKfSB_ --------------------------
	.section	.nv.info._ZN4vllm30reshape_and_cache_flash_kernelIf6__halfLNS_18Fp8KVCacheDataTypeE0EEEvPKT_S5_PT0_S7_PKlllllliiiPKfSB_,"",@"SHT_CUDA_INFO"
	.sectionflags	@""
	.align	4


	//----- nvinfo : EIATTR_CUDA_API_VERSION
	.align		4
        /*0000*/ 	.byte	0x04, 0x37
        /*0002*/ 	.short	(.L_161 - .L_160)
.L_160:
        /*0004*/ 	.word	0x00000082


	//----- nvinfo : EIATTR_KPARAM_INFO
	.align		4
.L_161:
        /*0008*/ 	.byte	0x04, 0x17
        /*000a*/ 	.short	(.L_163 - .L_162)
.L_162:
        /*000c*/ 	.word	0x00000000
        /*0010*/ 	.short	0x000e
        /*0012*/ 	.short	0x0068
        /*0014*/ 	.byte	0x00, 0xf5, 0x21, 0x00


	//----- nvinfo : EIATTR_KPARAM_INFO
	.align		4
.L_163:
        /*0018*/ 	.byte	0x04, 0x17
        /*001a*/ 	.short	(.L_165 - .L_164)
.L_164:
        /*001c*/ 	.word	0x00000000
        /*0020*/ 	.short	0x000d
        /*0022*/ 	.short	0x0060
        /*0024*/ 	.byte	0x00, 0xf5, 0x21, 0x00


	//----- nvinfo : EIATTR_KPARAM_INFO
	.align		4
.L_165:
        /*0028*/ 	.byte	0x04, 0x17
        /*002a*/ 	.short	(.L_167 - .L_166)
.L_166:
        /*002c*/ 	.word	0x00000000
        /*0030*/ 	.short	0x000c
        /*0032*/ 	.short	0x0058
        /*0034*/ 	.byte	0x00, 0xf0, 0x11, 0x00


	//----- nvinfo : EIATTR_KPARAM_INFO
	.align		4
.L_167:
        /*0038*/ 	.byte	0x04, 0x17
        /*003a*/ 	.short	(.L_169 - .L_168)
.L_168:
        /*003c*/ 	.word	0x00000000
        /*0040*/ 	.short	0x000b
        /*0042*/ 	.short	0x0054
        /*0044*/ 	.byte	0x00, 0xf0, 0x11, 0x00


	//----- nvinfo : EIATTR_KPARAM_INFO
	.align		4
.L_169:
        /*0048*/ 	.byte	0x04, 0x17
        /*004a*/ 	.short	(.L_171 - .L_170)
.L_170:
        /*004c*/ 	.word	0x00000000
        /*0050*/ 	.short	0x000a
        /*0052*/ 	.short	0x0050
        /*0054*/ 	.byte	0x00, 0xf0, 0x11, 0x00


	//----- nvinfo : EIATTR_KPARAM_INFO
	.align		4
.L_171:
        /*0058*/ 	.byte	0x04, 0x17
        /*005a*/ 	.short	(.L_173 - .L_172)
.L_172:
        /*005c*/ 	.word	0x00000000
        /*0060*/ 	.short	0x0009
        /*0062*/ 	.short	0x0048
        /*0064*/ 	.byte	0x00, 0xf0, 0x21, 0x00


	//----- nvinfo : EIATTR_KPARAM_INFO
	.align		4
.L_173:
        /*0068*/ 	.byte	0x04, 0x17
        /*006a*/ 	.short	(.L_175 - .L_174)
.L_174:
        /*006c*/ 	.word	0x00000000
        /*0070*/ 	.short	0x0008
        /*0072*/ 	.short	0x0040
        /*0074*/ 	.byte	0x00, 0xf0, 0x21, 0x00


	//----- nvinfo : EIATTR_KPARAM_INFO
	.align		4
.L_175:
        /*0078*/ 	.byte	0x04, 0x17
        /*007a*/ 	.short	(.L_177 - .L_176)
.L_176:
        /*007c*/ 	.word	0x00000000
        /*0080*/ 	.short	0x0007
        /*0082*/ 	.short	0x0038
        /*0084*/ 	.byte	0x00, 0xf0, 0x21, 0x00


	//----- nvinfo : EIATTR_KPARAM_INFO
	.align		4
.L_177:
        /*0088*/ 	.byte	0x04, 0x17
        /*008a*/ 	.short	(.L_179 - .L_178)
.L_178:
        /*008c*/ 	.word	0x00000000
        /*0090*/ 	.short	0x0006
        /*0092*/ 	.short	0x0030
        /*0094*/ 	.byte	0x00, 0xf0, 0x21, 0x00


	//----- nvinfo : EIATTR_KPARAM_INFO
	.align		4
.L_179:
        /*0098*/ 	.byte	0x04, 0x17
        /*009a*/ 	.short	(.L_181 - .L_180)
.L_180:
        /*009c*/ 	.word	0x00000000
        /*00a0*/ 	.short	0x0005
        /*00a2*/ 	.short	0x0028
        /*00a4*/ 	.byte	0x00, 0xf0, 0x21, 0x00


	//----- nvinfo : EIATTR_KPARAM_INFO
	.align		4
.L_181:
        /*00a8*/ 	.byte	0x04, 0x17
        /*00aa*/ 	.short	(.L_183 - .L_182)
.L_182:
        /*00ac*/ 	.word	0x00000000
        /*00b0*/ 	.short	0x0004
        /*00b2*/ 	.short	0x0020
        /*00b4*/ 	.byte	0x00, 0xf5, 0x21, 0x00


	//----- nvinfo : EIATTR_KPARAM_INFO
	.align		4
.L_183:
        /*00b8*/ 	.byte	0x04, 0x17
        /*00ba*/ 	.short	(.L_185 - .L_184)
.L_184:
        /*00bc*/ 	.word	0x00000000
        /*00c0*/ 	.short	0x0003
        /*00c2*/ 	.short	0x0018
        /*00c4*/ 	.byte	0x00, 0xf5, 0x21, 0x00


	//----- nvinfo : EIATTR_KPARAM_INFO
	.align		4
.L_185:
        /*00c8*/ 	.byte	0x04, 0x17
        /*00ca*/ 	.short	(.L_187 - .L_186)
.L_186:
        /*00cc*/ 	.word	0x00000000
        /*00d0*/ 	.short	0x0002
        /*00d2*/ 	.short	0x0010
        /*00d4*/ 	.byte	0x00, 0xf5, 0x21, 0x00


	//----- nvinfo : EIATTR_KPARAM_INFO
	.align		4
.L_187:
        /*00d8*/ 	.byte	0x04, 0x17
        /*00da*/ 	.short	(.L_189 - .L_188)
.L_188:
        /*00dc*/ 	.word	0x00000000
        /*00e0*/ 	.short	0x0001
        /*00e2*/ 	.short	0x0008
        /*00e4*/ 	.byte	0x00, 0xf5, 0x21, 0x00


	//----- nvinfo : EIATTR_KPARAM_INFO
	.align		4
.L_189:
        /*00e8*/ 	.byte	0x04, 0x17
        /*00ea*/ 	.short	(.L_191 - .L_190)
.L_190:
        /*00ec*/ 	.word	0x00000000
        /*00f0*/ 	.short	0x0000
        /*00f2*/ 	.short	0x0000
        /*00f4*/ 	.byte	0x00, 0xf5, 0x21, 0x00


	//----- nvinfo : EIATTR_SPARSE_MMA_MASK
	.align		4
.L_191:
        /*00f8*/ 	.byte	0x03, 0x50
        /*00fa*/ 	.short	0x0000


	//----- nvinfo : EIATTR_MAXREG_COUNT
	.align		4
        /*00fc*/ 	.byte	0x03, 0x1b
        /*00fe*/ 	.short	0x00ff


	//----- nvinfo : EIATTR_NUM_BARRIERS
	.align		4
        /*0100*/ 	.byte	0x02, 0x4c
        /*0102*/ 	.byte	0x01
	.zero		1


	//----- nvinfo : EIATTR_MERCURY_ISA_VERSION
	.align		4
        /*0104*/ 	.byte	0x03, 0x5f
        /*0106*/ 	.short	0x0101


	//----- nvinfo : EIATTR_VRC_CTA_INIT_COUNT
	.align		4
        /*0108*/ 	.byte	0x02, 0x4a
	.zero		1
	.zero		1


	//----- nvinfo : EIATTR_EXIT_INSTR_OFFSETS
	.align		4
        /*010c*/ 	.byte	0x04, 0x1c
        /*010e*/ 	.short	(.L_193 - .L_192)


	//   ....[0]....
.L_192:
        /*0110*/ 	.word	0x00000070


	//   ....[1]....
        /*0114*/ 	.word	0x00001aa0


	//----- nvinfo : EIATTR_CRS_STACK_SIZE
	.align		4
.L_193:
        /*0118*/ 	.byte	0x04, 0x1e
        /*011a*/ 	.short	(.L_195 - .L_194)
.L_194:
        /*011c*/ 	.word	0x00000000


	//----- nvinfo : EIATTR_CBANK_PARAM_SIZE
	.align		4
.L_195:
        /*0120*/ 	.byte	0x03, 0x19
        /*0122*/ 	.short	0x0070


	//----- nvinfo : EIATTR_PARAM_CBANK
	.align		4
        /*0124*/ 	.byte	0x04, 0x0a
        /*0126*/ 	.short	(.L_197 - .L_196)
	.align		4
.L_196:
        /*0128*/ 	.word	index@(.nv.constant0._ZN4vllm30reshape_and_cache_flash_kernelIf6__halfLNS_18Fp8KVCacheDataTypeE0EEEvPKT_S5_PT0_S7_PKlllllliiiPKfSB_)
        /*012c*/ 	.short	0x0380
        /*012e*/ 	.short	0x0070


	//----- nvinfo : EIATTR_SW_WAR
	.align		4
.L_197:
        /*0130*/ 	.byte	0x04, 0x36
        /*0132*/ 	.short	(.L_199 - .L_198)
.L_198:
        /*0134*/ 	.word	0x00000008
.L_199:


//--------------------- .nv.info._ZN4vllm30reshape_and_cache_flash_kernelIffLNS_18Fp8KVCacheDataTypeE0EEEvPKT_S4_PT0_S6_PKlllllliiiPKfSA_ --------------------------
	.section	.nv.info._ZN4vllm30reshape_and_cache_flash_kernelIffLNS_18Fp8KVCacheDataTypeE0EEEvPKT_S4_PT0_S6_PKlllllliiiPKfSA_,"",@"SHT_CUDA_INFO"
	.sectionflags	@""
	.align	4


	//----- nvinfo : EIATTR_CUDA_API_VERSION
	.align		4
        /*0000*/ 	.byte	0x04, 0x37
        /*0002*/ 	.short	(.L_201 - .L_200)
.L_200:
        /*0004*/ 	.word	0x00000082


	//----- nvinfo : EIATTR_KPARAM_INFO
	.align		4
.L_201:
        /*0008*/ 	.byte	0x04, 0x17
        /*000a*/ 	.short	(.L_203 - .L_202)
.L_202:
        /*000c*/ 	.word	0x00000000
        /*0010*/ 	.short	0x000e
        /*0012*/ 	.short	0x0068
        /*0014*/ 	.byte	0x00, 0xf5, 0x21, 0x00


	//----- nvinfo : EIATTR_KPARAM_INFO
	.align		4
.L_203:
        /*0018*/ 	.byte	0x04, 0x17
        /*001a*/ 	.short	(.L_205 - .L_204)
.L_204:
        /*001c*/ 	.word	0x00000000
        /*0020*/ 	.short	0x000d
        /*0022*/ 	.short	0x0060
        /*0024*/ 	.byte	0x00, 0xf5, 0x21, 0x00


	//----- nvinfo : EIATTR_KPARAM_INFO
	.align		4
.L_205:
        /*0028*/ 	.byte	0x04, 0x17
        /*002a*/ 	.short	(.L_207 - .L_206)
.L_206:
        /*002c*/ 	.word	0x00000000
        /*0030*/ 	.short	0x000c
        /*0032*/ 	.short	0x0058
        /*0034*/ 	.byte	0x00, 0xf0, 0x11, 0x00


	//----- nvinfo : EIATTR_KPARAM_INFO
	.align		4
.L_207:
        /*0038*/ 	.byte	0x04, 0x17
        /*003a*/ 	.short	(.L_209 - .L_208)
.L_208:
        /*003c*/ 	.word	0x00000000
        /*0040*/ 	.short	0x000b
        /*0042*/ 	.short	0x0054
        /*0044*/ 	.byte	0x00, 0xf0, 0x11, 0x00


	//----- nvinfo : EIATTR_KPARAM_INFO
	.align		4
.L_209:
        /*0048*/ 	.byte	0x04, 0x17
        /*004a*/ 	.short	(.L_211 - .L_210)
.L_210:
        /*004c*/ 	.word	0x00000000
        /*0050*/ 	.short	0x000a
        /*0052*/ 	.short	0x0050
        /*0054*/ 	.byte	0x00, 0xf0, 0x11, 0x00


	//----- nvinfo : EIATTR_KPARAM_INFO
	.align		4
.L_211:
        /*0058*/ 	.byte	0x04, 0x17
        /*005a*/ 	.short	(.L_213 - .L_212)
.L_212:
        /*005c*/ 	.word	0x00000000
        /*0060*/ 	.short	0x0009
        /*0062*/ 	.short	0x0048
        /*0064*/ 	.byte	0x00, 0xf0, 0x21, 0x00


	//----- nvinfo : EIATTR_KPARAM_INFO
	.align		4
.L_213:
        /*0068*/ 	.byte	0x04, 0x17
        /*006a*/ 	.short	(.L_215 - .L_214)
.L_214:
        /*006c*/ 	.word	0x00000000
        /*0070*/ 	.short	0x0008
        /*0072*/ 	.short	0x0040
        /*0074*/ 	.byte	0x00, 0xf0, 0x21, 0x00


	//----- nvinfo : EIATTR_KPARAM_INFO
	.align		4
.L_215:
        /*0078*/ 	.byte	0x04, 0x17
        /*007a*/ 	.short	(.L_217 - .L_216)
.L_216:
        /*007c*/ 	.word	0x00000000
        /*0080*/ 	.short	0x0007
        /*0082*/ 	.short	0x0038
        /*0084*/ 	.byte	0x00, 0xf0, 0x21, 0x00


	//----- nvinfo : EIATTR_KPARAM_INFO
	.align		4
.L_217:
        /*0088*/ 	.byte	0x04, 0x17
        /*008a*/ 	.short	(.L_219 - .L_218)
.L_218:
        /*008c*/ 	.word	0x00000000
        /*0090*/ 	.short	0x0006
        /*0092*/ 	.short	0x0030
        /*0094*/ 	.byte	0x00, 0xf0, 0x21, 0x00


	//----- nvinfo : EIATTR_KPARAM_INFO
	.align		4
.L_219:
        /*0098*/ 	.byte	0x04, 0x17
        /*009a*/ 	.short	(.L_221 - .L_220)
.L_220:
        /*009c*/ 	.word	0x00000000
        /*00a0*/ 	.short	0x0005
        /*00a2*/ 	.short	0x0028
        /*00a4*/ 	.byte	0x00, 0xf0, 0x21, 0x00


	//----- nvinfo : EIATTR_KPARAM_INFO
	.align		4
.L_221:
        /*00a8*/ 	.byte	0x04, 0x17
        /*00aa*/ 	.short	(.L_223 - .L_222)
.L_222:
        /*00ac*/ 	.word	0x00000000
        /*00b0*/ 	.short	0x0004
        /*00b2*/ 	.short	0x0020
        /*00b4*/ 	.byte	0x00, 0xf5, 0x21, 0x00


	//----- nvinfo : EIATTR_KPARAM_INFO
	.align		4
.L_223:
        /*00b8*/ 	.byte	0x04, 0x17
        /*00ba*/ 	.short	(.L_225 - .L_224)
.L_224:
        /*00bc*/ 	.word	0x00000000
        /*00c0*/ 	.short	0x0003
        /*00c2*/ 	.short	0x0018
        /*00c4*/ 	.byte	0x00, 0xf5, 0x21, 0x00


	//----- nvinfo : EIATTR_KPARAM_INFO
	.align		4
.L_225:
        /*00c8*/ 	.byte	0x04, 0x17
        /*00ca*/ 	.short	(.L_227 - .L_226)
.L_226:
        /*00cc*/ 	.word	0x00000000
        /*00d0*/ 	.short	0x0002
        /*00d2*/ 	.short	0x0010
        /*00d4*/ 	.byte	0x00, 0xf5, 0x21, 0x00


	//----- nvinfo : EIATTR_KPARAM_INFO
	.align		4
.L_227:
        /*00d8*/ 	.byte	0x04, 0x17
        /*00da*/ 	.short	(.L_229 - .L_228)
.L_228:
        /*00dc*/ 	.word	0x00000000
        /*00e0*/ 	.short	0x0001
        /*00e2*/ 	.short	0x0008
        /*00e4*/ 	.byte	0x00, 0xf5, 0x21, 0x00


	//----- nvinfo : EIATTR_KPARAM_INFO
	.align		4
.L_229:
        /*00e8*/ 	.byte	0x04, 0x17
        /*00ea*/ 	.short	(.L_231 - .L_230)
.L_230:
        /*00ec*/ 	.word	0x00000000
        /*00f0*/ 	.short	0x0000
        /*00f2*/ 	.short	0x0000
        /*00f4*/ 	.byte	0x00, 0xf5, 0x21, 0x00


	//----- nvinfo : EIATTR_SPARSE_MMA_MASK
	.align		4
.L_231:
        /*00f8*/ 	.byte	0x03, 0x50
        /*00fa*/ 	.short	0x0000


	//----- nvinfo : EIATTR_MAXREG_COUNT
	.align		4
        /*00fc*/ 	.byte	0x03, 0x1b
        /*00fe*/ 	.short	0x00ff


	//----- nvinfo : EIATTR_NUM_BARRIERS
	.align		4
        /*0100*/ 	.byte	0x02, 0x4c
        /*0102*/ 	.byte	0x01
	.zero		1


	//----- nvinfo : EIATTR_MERCURY_ISA_VERSION
	.align		4
        /*0104*/ 	.byte	0x03, 0x5f
        /*0106*/ 	.short	0x0101


	//----- nvinfo : EIATTR_VRC_CTA_INIT_COUNT
	.align		4
        /*0108*/ 	.byte	0x02, 0x4a
	.zero		1
	.zero		1


	//----- nvinfo : EIATTR_EXIT_INSTR_OFFSETS
	.align		4
        /*010c*/ 	.byte	0x04, 0x1c
        /*010e*/ 	.short	(.L_233 - .L_232)


	//   ....[0]....
.L_232:
        /*0110*/ 	.word	0x00000070


	//   ....[1]....
        /*0114*/ 	.word	0x00001a00


	//----- nvinfo : EIATTR_CRS_STACK_SIZE
	.align		4
.L_233:
        /*0118*/ 	.byte	0x04, 0x1e
        /*011a*/ 	.short	(.L_235 - .L_234)
.L_234:
        /*011c*/ 	.word	0x00000000


	//----- nvinfo : EIATTR_CBANK_PARAM_SIZE
	.align		4
.L_235:
        /*0120*/ 	.byte	0x03, 0x19
        /*0122*/ 	.short	0x0070


	//----- nvinfo : EIATTR_PARAM_CBANK
	.align		4
        /*0124*/ 	.byte	0x04, 0x0a
        /*0126*/ 	.short	(.L_237 - .L_236)
	.align		4
.L_236:
        /*0128*/ 	.word	index@(.nv.constant0._ZN4vllm30reshape_and_cache_flash_kernelIffLNS_18Fp8KVCacheDataTypeE0EEEvPKT_S4_PT0_S6_PKlllllliiiPKfSA_)
        /*012c*/ 	.short	0x0380
        /*012e*/ 	.short	0x0070


	//----- nvinfo : EIATTR_SW_WAR
	.align		4
.L_237:
        /*0130*/ 	.byte	0x04, 0x36
        /*0132*/ 	.short	(.L_239 - .L_238)
.L_238:
        /*0134*/ 	.word	0x00000008
.L_239:


//--------------------- .nv.callgraph             --------------------------
	.section	.nv.callgraph,"",@"SHT_CUDA_CALLGRAPH"
	.align	4
	.sectionentsize	8
	.align		4
        /*0000*/ 	.word	0x00000000
	.align		4
        /*0004*/ 	.word	0xffffffff
	.align		4
        /*0008*/ 	.word	0x00000000
	.align		4
        /*000c*/ 	.word	0xfffffffe
	.align		4
        /*0010*/ 	.word	0x00000000
	.align		4
        /*0014*/ 	.word	0xfffffffd
	.align		4
        /*0018*/ 	.word	0x00000000
	.align		4
        /*001c*/ 	.word	0xfffffffc


//--------------------- .text._ZN4vllm30reshape_and_cache_flash_kernelI13__nv_bfloat16S1_LNS_18Fp8KVCacheDataTypeE0EEEvPKT_S5_PT0_S7_PKlllllliiiPKfSB_ --------------------------
	.section	.text._ZN4vllm30reshape_and_cache_flash_kernelI13__nv_bfloat16S1_LNS_18Fp8KVCacheDataTypeE0EEEvPKT_S5_PT0_S7_PKlllllliiiPKfSB_,"ax",@progbits
	.align	128
        .global         _ZN4vllm30reshape_and_cache_flash_kernelI13__nv_bfloat16S1_LNS_18Fp8KVCacheDataTypeE0EEEvPKT_S5_PT0_S7_PKlllllliiiPKfSB_
        .type           _ZN4vllm30reshape_and_cache_flash_kernelI13__nv_bfloat16S1_LNS_18Fp8KVCacheDataTypeE0EEEvPKT_S5_PT0_S7_PKlllllliiiPKfSB_,@function
        .size           _ZN4vllm30reshape_and_cache_flash_kernelI13__nv_bfloat16S1_LNS_18Fp8KVCacheDataTypeE0EEEvPKT_S5_PT0_S7_PKlllllliiiPKfSB_,(.L_x_70 - _ZN4vllm30reshape_and_cache_flash_kernelI13__nv_bfloat16S1_LNS_18Fp8KVCacheDataTypeE0EEEvPKT_S5_PT0_S7_PKlllllliiiPKfSB_)
        .other          _ZN4vllm30reshape_and_cache_flash_kernelI13__nv_bfloat16S1_LNS_18Fp8KVCacheDataTypeE0EEEvPKT_S5_PT0_S7_PKlllllliiiPKfSB_,@"STO_CUDA_ENTRY STV_DEFAULT"
_ZN4vllm30reshape_and_cache_flash_kernelI13__nv_bfloat16S1_LNS_18Fp8KVCacheDataTypeE0EEEvPKT_S5_PT0_S7_PKlllllliiiPKfSB_:
.text._ZN4vllm30reshape_and_cache_flash_kernelI13__nv_bfloat16S1_LNS_18Fp8KVCacheDataTypeE0EEEvPKT_S5_PT0_S7_PKlllllliiiPKfSB_:
[----:B------:R-:W-:Y:S01]  /*0000*/  LDC R1, c[0x0][0x37c] ;  /* 0x0000df00ff017b82 */ /* 0x000fe20000000800 */
[----:B------:R-:W0:Y:S07]  /*0010*/  S2R R0, SR_CTAID.X ;  /* 0x0000000000007919 */ /* 0x000e2e0000002500 */
[----:B------:R-:W0:Y:S01]  /*0020*/  LDC.64 R2, c[0x0][0x3a0] ;  /* 0x0000e800ff027b82 */ /* 0x000e220000000a00 */
[----:B------:R-:W1:Y:S01]  /*0030*/  LDCU.64 UR68, c[0x0][0x358] ;  /* 0x00006b00ff4477ac */ /* 0x000e620008000a00 */
[----:B0-----:R-:W-:-:S06]  /*0040*/  IMAD.WIDE.U32 R2, R0, 0x8, R2 ;  /* 0x0000000800027825 */ /* 0x001fcc00078e0002 */
[----:B-1----:R-:W2:Y:S02]  /*0050*/  LDG.E.64.CONSTANT R2, desc[UR68][R2.64] ;  /* 0x0000004402027981 */ /* 0x002ea4000c1e9b00 */
[----:B--2---:R-:W-:-:S13]  /*0060*/  ISETP.GE.AND P0, PT, R3, RZ, PT ;  /* 0x000000ff0300720c */ /* 0x004fda0003f06270 */
[----:B------:R-:W-:Y:S05]  /*0070*/  @!P0 EXIT ;  /* 0x000000000000894d */ /* 0x000fea0003800000 */
[----:B------:R-:W0:Y:S02]  /*0080*/  LDCU UR5, c[0x0][0x3d8] ;  /* 0x00007b00ff0577ac */ /* 0x000e240008000800 */
[----:B0-----:R-:W-:-:S06]  /*0090*/  USHF.R.S32.HI UR4, URZ, 0x1f, UR5 ;  /* 0x0000001fff047899 */ /* 0x001fcc0008011405 */
[----:B------:R-:W-:-:S04]  /*00a0*/  LOP3.LUT R4, R3, UR4, RZ, 0xfc, !PT ;  /* 0x0000000403047c12 */ /* 0x000fc8000f8efcff */
[----:B------:R-:W-:-:S13]  /*00b0*/  ISETP.NE.U32.AND P0, PT, R4, RZ, PT ;  /* 0x000000ff0400720c */ /* 0x000fda0003f05070 */
[----:B------:R-:W-:Y:S05]  /*00c0*/  @P0 BRA `(.L_x_0) ;  /* 0x0000000000600947 */ /* 0x000fea0003800000 */
[----:B------:R-:W0:Y:S01]  /*00d0*/  I2F.U32.RP R3, UR5 ;  /* 0x0000000500037d06 */ /* 0x000e220008209000 */
[----:B------:R-:W-:Y:S01]  /*00e0*/  ISETP.NE.U32.AND P2, PT, RZ, UR5, PT ;  /* 0x00000005ff007c0c */ /* 0x000fe2000bf45070 */
[----:B------:R-:W-:-:S06]  /*00f0*/  IMAD.MOV.U32 R10, RZ, RZ, RZ ;  /* 0x000000ffff0a7224 */ /* 0x000fcc00078e00ff */
[----:B0-----:R-:W0:Y:S02]  /*0100*/  MUFU.RCP R3, R3 ;  /* 0x0000000300037308 */ /* 0x001e240000001000 */
[----:B0-----:R-:W-:Y:S02]  /*0110*/  VIADD R4, R3, 0xffffffe ;  /* 0x0ffffffe03047836 */ /* 0x001fe40000000000 */
[----:B------:R-:W-:-:S04]  /*0120*/  IMAD.MOV.U32 R3, RZ, RZ, RZ ;  /* 0x000000ffff037224 */ /* 0x000fc800078e00ff */
[----:B------:R0:W1:Y:S02]  /*0130*/  F2I.FTZ.U32.TRUNC.NTZ R5, R4 ;  /* 0x0000000400057305 */ /* 0x000064000021f000 */
[----:B0-----:R-:W-:Y:S02]  /*0140*/  IMAD.MOV.U32 R4, RZ, RZ, RZ ;  /* 0x000000ffff047224 */ /* 0x001fe400078e00ff */
[----:B-1----:R-:W-:-:S04]  /*0150*/  IMAD.MOV R7, RZ, RZ, -R5 ;  /* 0x000000ffff077224 */ /* 0x002fc800078e0a05 */
[----:B------:R-:W-:-:S04]  /*0160*/  IMAD R7, R7, UR5, RZ ;  /* 0x0000000507077c24 */ /* 0x000fc8000f8e02ff */
[----:B------:R-:W-:-:S06]  /*0170*/  IMAD.HI.U32 R5, R5, R7, R4 ;  /* 0x0000000705057227 */ /* 0x000fcc00078e0004 */
[----:B------:R-:W-:-:S04]  /*0180*/  IMAD.HI.U32 R5, R5, R2, RZ ;  /* 0x0000000205057227 */ /* 0x000fc800078e00ff */
[----:B------:R-:W-:-:S04]  /*0190*/  IMAD.MOV R7, RZ, RZ, -R5 ;  /* 0x000000ffff077224 */ /* 0x000fc800078e0a05 */
[----:B------:R-:W-:-:S05]  /*01a0*/  IMAD R6, R7, UR5, R2 ;  /* 0x0000000507067c24 */ /* 0x000fca000f8e0202 */
[----:B------:R-:W-:-:S13]  /*01b0*/  ISETP.GE.U32.AND P0, PT, R6, UR5, PT ;  /* 0x0000000506007c0c */ /* 0x000fda000bf06070 */
[----:B------:R-:W-:Y:S01]  /*01c0*/  @P0 VIADD R6, R6, -UR5 ;  /* 0x8000000506060c36 */ /* 0x000fe20008000000 */
[----:B------:R-:W-:-:S04]  /*01d0*/  @P0 IADD3 R5, PT, PT, R5, 0x1, RZ ;  /* 0x0000000105050810 */ /* 0x000fc80007ffe0ff */
[----:B------:R-:W-:-:S13]  /*01e0*/  ISETP.GE.U32.AND P1, PT, R6, UR5, PT ;  /* 0x0000000506007c0c */ /* 0x000fda000bf26070 */
[----:B------:R-:W-:Y:S01]  /*01f0*/  @P1 VIADD R5, R5, 0x1 ;  /* 0x0000000105051836 */ /* 0x000fe20000000000 */
[----:B------:R-:W-:-:S05]  /*0200*/  @!P2 LOP3.LUT R5, RZ, UR5, RZ, 0x33, !PT ;  /* 0x00000005ff05ac12 */ /* 0x000fca000f8e33ff */
[----:B------:R-:W-:-:S04]  /*0210*/  IMAD.MOV R13, RZ, RZ, -R5 ;  /* 0x000000ffff0d7224 */ /* 0x000fc800078e0a05 */
[----:B------:R-:W-:Y:S02]  /*0220*/  IMAD R13, R13, UR5, R2 ;  /* 0x000000050d0d7c24 */ /* 0x000fe4000f8e0202 */
[----:B------:R-:W-:Y:S01]  /*0230*/  IMAD.MOV.U32 R2, RZ, RZ, R5 ;  /* 0x000000ffff027224 */ /* 0x000fe200078e0005 */
[----:B------:R-:W-:Y:S06]  /*0240*/  BRA `(.L_x_1) ;  /* 0x0000000000307947 */ /* 0x000fec0003800000 */
.L_x_0:
[----:B------:R-:W-:-:S07]  /*0250*/  MOV R6, 0x270 ;  /* 0x0000027000067802 */ /* 0x000fce0000000f00 */
[----:B------:R-:W-:Y:S05]  /*0260*/  CALL.REL.NOINC `($__internal_0_$__cuda_sm20_div_s64) ;  /* 0x0000001800287944 */ /* 0x000fea0003c00000 */
[----:B------:R-:W0:Y:S01]  /*0270*/  LDC R9, c[0x0][0x3d8] ;  /* 0x0000f600ff097b82 */ /* 0x000e220000000800 */
[----:B------:R-:W-:-:S04]  /*0280*/  IADD3 R7, P0, PT, RZ, -R4, RZ ;  /* 0x80000004ff077210 */ /* 0x000fc80007f1e0ff */
[----:B------:R-:W-:-:S05]  /*0290*/  IADD3.X R6, PT, PT, RZ, ~R5, RZ, P0, !PT ;  /* 0x80000005ff067210 */ /* 0x000fca00007fe4ff */
[-C--:B0-----:R-:W-:Y:S02]  /*02a0*/  IMAD R6, R6, R9.reuse, RZ ;  /* 0x0000000906067224 */ /* 0x081fe400078e02ff */
[----:B------:R-:W-:-:S04]  /*02b0*/  IMAD.WIDE.U32 R2, R7, R9, R2 ;  /* 0x0000000907027225 */ /* 0x000fc800078e0002 */
[----:B------:R-:W-:Y:S02]  /*02c0*/  IMAD R7, R7, UR4, R6 ;  /* 0x0000000407077c24 */ /* 0x000fe4000f8e0206 */
[----:B------:R-:W-:Y:S02]  /*02d0*/  IMAD.MOV.U32 R13, RZ, RZ, R2 ;  /* 0x000000ffff0d7224 */ /* 0x000fe400078e0002 */
[----:B------:R-:W-:Y:S02]  /*02e0*/  IMAD.IADD R10, R3, 0x1, R7 ;  /* 0x00000001030a7824 */ /* 0x000fe400078e0207 */
[----:B------:R-:W-:Y:S02]  /*02f0*/  IMAD.MOV.U32 R2, RZ, RZ, R4 ;  /* 0x000000ffff027224 */ /* 0x000fe400078e0004 */
[----:B------:R-:W-:-:S07]  /*0300*/  IMAD.MOV.U32 R3, RZ, RZ, R5 ;  /* 0x000000ffff037224 */ /* 0x000fce00078e0005 */
.L_x_1:
[----:B------:R-:W0:Y:S01]  /*0310*/  S2R R11, SR_TID.X ;  /* 0x00000000000b7919 */ /* 0x000e220000002100 */
[----:B------:R-:W1:Y:S01]  /*0320*/  LDC.64 R8, c[0x0][0x3d0] ;  /* 0x0000f400ff087b82 */ /* 0x000e620000000a00 */
[----:B------:R-:W2:Y:S01]  /*0330*/  LDCU.64 UR70, c[0x0][0x3b8] ;  /* 0x00007700ff4677ac */ /* 0x000ea20008000a00 */
[----:B------:R-:W-:Y:S01]  /*0340*/  BSSY.RECONVERGENT B0, `(.L_x_2) ;  /* 0x000017a000007945 */ /* 0x000fe20003800200 */
[----:B------:R-:W3:Y:S01]  /*0350*/  LDCU.64 UR72, c[0x0][0x3b8] ;  /* 0x00007700ff4877ac */ /* 0x000ee20008000a00 */
[----:B------:R-:W4:Y:S01]  /*0360*/  LDCU.64 UR74, c[0x0][0x3b8] ;  /* 0x00007700ff4a77ac */ /* 0x000f220008000a00 */
[----:B------:R-:W0:Y:S01]  /*0370*/  LDCU.128 UR4, c[0x0][0x3c0] ;  /* 0x00007800ff0477ac */ /* 0x000e220008000c00 */
[----:B------:R-:W0:Y:S01]  /*0380*/  LDCU.128 UR8, c[0x0][0x3c0] ;  /* 0x00007800ff0877ac */ /* 0x000e220008000c00 */
[----:B------:R-:W0:Y:S01]  /*0390*/  LDCU.128 UR12, c[0x0][0x3c0] ;  /* 0x00007800ff0c77ac */ /* 0x000e220008000c00 */
[----:B-1----:R-:W-:Y:S01]  /*03a0*/  IMAD R4, R9, R8, RZ ;  /* 0x0000000809047224 */ /* 0x002fe200078e02ff */
[----:B------:R-:W1:Y:S01]  /*03b0*/  LDCU.128 UR16, c[0x0][0x3c0] ;  /* 0x00007800ff1077ac */ /* 0x000e620008000c00 */
[----:B------:R-:W1:Y:S03]  /*03c0*/  LDCU.128 UR20, c[0x0][0x3c0] ;  /* 0x00007800ff1477ac */ /* 0x000e660008000c00 */
[----:B0-----:R-:W-:Y:S01]  /*03d0*/  ISETP.GE.AND P0, PT, R11, R4, PT ;  /* 0x000000040b00720c */ /* 0x001fe20003f06270 */
[----:B------:R-:W0:Y:S01]  /*03e0*/  LDCU.128 UR24, c[0x0][0x380] ;  /* 0x00007000ff1877ac */ /* 0x000e220008000c00 */
        /* <DEDUP_REMOVED lines=8> */
[----:B------:R-:W0:Y:S03]  /*0470*/  LDCU.128 UR60, c[0x0][0x390] ;  /* 0x00007200ff3c77ac */ /* 0x000e260008000c00 */
[----:B--234-:R-:W-:Y:S05]  /*0480*/  @P0 BRA `(.L_x_3) ;  /* 0x0000001400940947 */ /* 0x01cfea0003800000 */
[----:B------:R-:W2:Y:S01]  /*0490*/  LDCU.64 UR64, c[0x0][0x3a8] ;  /* 0x00007500ff4077ac */ /* 0x000ea20008000a00 */
[----:B------:R-:W3:Y:S01]  /*04a0*/  LDC R5, c[0x0][0x360] ;  /* 0x0000d800ff057b82 */ /* 0x000ee20000000800 */
[----:B------:R-:W4:Y:S01]  /*04b0*/  LDCU.64 UR76, c[0x0][0x3b0] ;  /* 0x00007600ff4c77ac */ /* 0x000f220008000a00 */
[----:B--2---:R-:W-:Y:S02]  /*04c0*/  IMAD R3, R3, UR64, RZ ;  /* 0x0000004003037c24 */ /* 0x004fe4000f8e02ff */
[----:B------:R-:W-:-:S04]  /*04d0*/  IMAD.WIDE.U32 R6, R2, UR64, RZ ;  /* 0x0000004002067c25 */ /* 0x000fc8000f8e00ff */
[----:B------:R-:W-:Y:S01]  /*04e0*/  IMAD R3, R2, UR65, R3 ;  /* 0x0000004102037c24 */ /* 0x000fe2000f8e0203 */
[----:B------:R-:W2:Y:S01]  /*04f0*/  LDCU.128 UR64, c[0x0][0x3e0] ;  /* 0x00007c00ff4077ac */ /* 0x000ea20008000c00 */
[----:B----4-:R-:W-:Y:S02]  /*0500*/  IMAD R10, R10, UR76, RZ ;  /* 0x0000004c0a0a7c24 */ /* 0x010fe4000f8e02ff */
[----:B------:R-:W-:Y:S02]  /*0510*/  IMAD.IADD R7, R7, 0x1, R3 ;  /* 0x0000000107077824 */ /* 0x000fe400078e0203 */
[C---:B------:R-:W-:Y:S02]  /*0520*/  IMAD R15, R13.reuse, UR77, R10 ;  /* 0x0000004d0d0f7c24 */ /* 0x040fe4000f8e020a */
[----:B------:R-:W-:Y:S01]  /*0530*/  IMAD.WIDE.U32 R2, R13, UR76, R6 ;  /* 0x0000004c0d027c25 */ /* 0x000fe2000f8e0006 */
[----:B------:R-:W-:-:S03]  /*0540*/  MOV R6, R11 ;  /* 0x0000000b00067202 */ /* 0x000fc60000000f00 */
[----:B------:R-:W-:Y:S01]  /*0550*/  IMAD.IADD R7, R3, 0x1, R15 ;  /* 0x0000000103077824 */ /* 0x000fe200078e020f */
[----:B--2---:R-:W-:-:S04]  /*0560*/  ULOP3.LUT UP0, URZ, UR64, UR66, URZ, 0xfc, !UPT ;  /* 0x0000004240ff7292 */ /* 0x004fc8000f80fcff */
[----:B------:R-:W-:-:S09]  /*0570*/  ULOP3.LUT UP0, URZ, UR65, UR67, URZ, 0xfc, UP0 ;  /* 0x0000004341ff7292 */ /* 0x000fd2000800fcff */
[----:B---3--:R-:W-:Y:S05]  /*0580*/  BRA.U UP0, `(.L_x_4) ;  /* 0x0000000100f47547 */ /* 0x008fea000b800000 */
[-C--:B------:R-:W-:Y:S01]  /*0590*/  IABS R8, R9.reuse ;  /* 0x0000000900087213 */ /* 0x080fe20000000000 */
[----:B------:R-:W2:Y:S01]  /*05a0*/  LDC R11, c[0x0][0x3d4] ;  /* 0x0000f500ff0b7b82 */ /* 0x000ea20000000800 */
[----:B------:R-:W-:Y:S02]  /*05b0*/  ISETP.NE.AND P0, PT, R9, RZ, PT ;  /* 0x000000ff0900720c */ /* 0x000fe40003f05270 */
[----:B------:R-:W3:Y:S01]  /*05c0*/  I2F.RP R14, R8 ;  /* 0x00000008000e7306 */ /* 0x000ee20000209400 */
[----:B------:R-:W-:-:S07]  /*05d0*/  LOP3.LUT R9, RZ, R9, RZ, 0x33, !PT ;  /* 0x00000009ff097212 */ /* 0x000fce00078e33ff */
[----:B---3--:R-:W3:Y:S02]  /*05e0*/  MUFU.RCP R14, R14 ;  /* 0x0000000e000e7308 */ /* 0x008ee40000001000 */
[----:B---3--:R-:W-:-:S06]  /*05f0*/  VIADD R12, R14, 0xffffffe ;  /* 0x0ffffffe0e0c7836 */ /* 0x008fcc0000000000 */
[----:B------:R3:W4:Y:S02]  /*0600*/  F2I.FTZ.U32.TRUNC.NTZ R13, R12 ;  /* 0x0000000c000d7305 */ /* 0x000724000021f000 */
[----:B---3--:R-:W-:Y:S02]  /*0610*/  IMAD.MOV.U32 R12, RZ, RZ, RZ ;  /* 0x000000ffff0c7224 */ /* 0x008fe400078e00ff */
[----:B----4-:R-:W-:-:S04]  /*0620*/  IMAD.MOV R15, RZ, RZ, -R13 ;  /* 0x000000ffff0f7224 */ /* 0x010fc800078e0a0d */
[----:B------:R-:W-:-:S04]  /*0630*/  IMAD R15, R15, R8, RZ ;  /* 0x000000080f0f7224 */ /* 0x000fc800078e02ff */
[----:B--2---:R-:W-:-:S07]  /*0640*/  IMAD.HI.U32 R10, R13, R15, R12 ;  /* 0x0000000f0d0a7227 */ /* 0x004fce00078e000c */
.L_x_5:
[--C-:B--2---:R-:W-:Y:S01]  /*0650*/  SHF.R.S32.HI R13, RZ, 0x1f, R6.reuse ;  /* 0x0000001fff0d7819 */ /* 0x104fe20000011406 */
[----:B------:R-:W-:-:S04]  /*0660*/  IMAD.MOV.U32 R12, RZ, RZ, R6 ;  /* 0x000000ffff0c7224 */ /* 0x000fc800078e0006 */
[----:B------:R-:W-:-:S04]  /*0670*/  IMAD.WIDE.U32 R14, R0, UR4, R12 ;  /* 0x00000004000e7c25 */ /* 0x000fc8000f8e000c */
[----:B------:R-:W-:Y:S01]  /*0680*/  IMAD.WIDE.U32 R16, R0, UR6, R12 ;  /* 0x0000000600107c25 */ /* 0x000fe2000f8e000c */
[----:B0-----:R-:W-:-:S03]  /*0690*/  LEA R18, P1, R14, UR24, 0x1 ;  /* 0x000000180e127c11 */ /* 0x001fc6000f8208ff */
[----:B------:R-:W-:Y:S01]  /*06a0*/  IMAD R13, R0, UR5, R15 ;  /* 0x00000005000d7c24 */ /* 0x000fe2000f8e020f */
[----:B------:R-:W-:Y:S01]  /*06b0*/  LEA R12, P2, R16, UR26, 0x1 ;  /* 0x0000001a100c7c11 */ /* 0x000fe2000f8408ff */
[----:B------:R-:W-:-:S03]  /*06c0*/  IMAD R15, R0, UR7, R17 ;  /* 0x00000007000f7c24 */ /* 0x000fc6000f8e0211 */
[----:B------:R-:W-:Y:S02]  /*06d0*/  LEA.HI.X R19, R14, UR25, R13, 0x1, P1 ;  /* 0x000000190e137c11 */ /* 0x000fe400088f0c0d */
[----:B------:R-:W-:-:S03]  /*06e0*/  LEA.HI.X R13, R16, UR27, R15, 0x1, P2 ;  /* 0x0000001b100d7c11 */ /* 0x000fc600090f0c0f */
[----:B------:R-:W2:Y:S04]  /*06f0*/  LDG.E.U16.CONSTANT R14, desc[UR68][R18.64] ;  /* 0x00000044120e7981 */ /* 0x000ea8000c1e9500 */
[----:B------:R0:W3:Y:S01]  /*0700*/  LDG.E.U16.CONSTANT R15, desc[UR68][R12.64] ;  /* 0x000000440c0f7981 */ /* 0x0000e2000c1e9500 */
[----:B------:R-:W-:Y:S02]  /*0710*/  IABS R17, R6 ;  /* 0x0000000600117213 */ /* 0x000fe40000000000 */
[----:B------:R-:W-:-:S03]  /*0720*/  IABS R22, R11 ;  /* 0x0000000b00167213 */ /* 0x000fc60000000000 */
[----:B------:R-:W-:Y:S01]  /*0730*/  IMAD.HI.U32 R16, R10, R17, RZ ;  /* 0x000000110a107227 */ /* 0x000fe200078e00ff */
[----:B0-----:R-:W-:-:S03]  /*0740*/  LOP3.LUT R12, R6, R11, RZ, 0x3c, !PT ;  /* 0x0000000b060c7212 */ /* 0x001fc600078e3cff */
[----:B------:R-:W-:Y:S01]  /*0750*/  IMAD.MOV.U32 R13, RZ, RZ, R7 ;  /* 0x000000ffff0d7224 */ /* 0x000fe200078e0007 */
[----:B------:R-:W-:Y:S02]  /*0760*/  IADD3 R20, PT, PT, -R16, RZ, RZ ;  /* 0x000000ff10147210 */ /* 0x000fe40007ffe1ff */
[----:B------:R-:W-:Y:S02]  /*0770*/  ISETP.GE.AND P3, PT, R12, RZ, PT ;  /* 0x000000ff0c00720c */ /* 0x000fe40003f66270 */
[----:B------:R-:W-:Y:S01]  /*0780*/  MOV R12, R2 ;  /* 0x00000002000c7202 */ /* 0x000fe20000000f00 */
[----:B------:R-:W-:-:S05]  /*0790*/  IMAD R17, R22, R20, R17 ;  /* 0x0000001416117224 */ /* 0x000fca00078e0211 */
[----:B------:R-:W-:-:S13]  /*07a0*/  ISETP.GT.U32.AND P2, PT, R8, R17, PT ;  /* 0x000000110800720c */ /* 0x000fda0003f44070 */
[----:B------:R-:W-:Y:S02]  /*07b0*/  @!P2 IMAD.IADD R17, R17, 0x1, -R22 ;  /* 0x000000011111a824 */ /* 0x000fe400078e0a16 */
[----:B------:R-:W-:-:S03]  /*07c0*/  @!P2 VIADD R16, R16, 0x1 ;  /* 0x000000011010a836 */ /* 0x000fc60000000000 */
[----:B------:R-:W-:-:S13]  /*07d0*/  ISETP.GE.U32.AND P1, PT, R17, R8, PT ;  /* 0x000000081100720c */ /* 0x000fda0003f26070 */
[----:B------:R-:W-:-:S04]  /*07e0*/  @P1 VIADD R16, R16, 0x1 ;  /* 0x0000000110101836 */ /* 0x000fc80000000000 */
[----:B------:R-:W-:-:S05]  /*07f0*/  @!P3 IMAD.MOV R16, RZ, RZ, -R16 ;  /* 0x000000ffff10b224 */ /* 0x000fca00078e0a10 */
[----:B------:R-:W-:-:S04]  /*0800*/  SEL R17, R9, R16, !P0 ;  /* 0x0000001009117207 */ /* 0x000fc80004000000 */
[--C-:B------:R-:W-:Y:S01]  /*0810*/  SHF.R.S32.HI R16, RZ, 0x1f, R17.reuse ;  /* 0x0000001fff107819 */ /* 0x100fe20000011411 */
[----:B------:R-:W-:Y:S02]  /*0820*/  IMAD.MOV R19, RZ, RZ, -R17 ;  /* 0x000000ffff137224 */ /* 0x000fe400078e0a11 */
[----:B------:R-:W-:-:S04]  /*0830*/  IMAD.WIDE.U32 R12, R17, UR70, R12 ;  /* 0x00000046110c7c25 */ /* 0x000fc8000f8e000c */
[----:B------:R-:W-:Y:S02]  /*0840*/  IMAD R16, R16, UR70, RZ ;  /* 0x0000004610107c24 */ /* 0x000fe4000f8e02ff */
[----:B------:R-:W-:Y:S02]  /*0850*/  IMAD R19, R11, R19, R6 ;  /* 0x000000130b137224 */ /* 0x000fe400078e0206 */
[----:B------:R-:W-:Y:S02]  /*0860*/  IMAD R16, R17, UR71, R16 ;  /* 0x0000004711107c24 */ /* 0x000fe4000f8e0210 */
[----:B------:R-:W-:Y:S01]  /*0870*/  IMAD.IADD R6, R5, 0x1, R6 ;  /* 0x0000000105067824 */ /* 0x000fe200078e0206 */
[----:B------:R-:W-:Y:S02]  /*0880*/  SHF.R.S32.HI R17, RZ, 0x1f, R19 ;  /* 0x0000001fff117819 */ /* 0x000fe40000011413 */
[----:B------:R-:W-:-:S04]  /*0890*/  IADD3 R19, P1, PT, R19, R12, RZ ;  /* 0x0000000c13137210 */ /* 0x000fc80007f3e0ff */
[----:B------:R-:W-:Y:S01]  /*08a0*/  IADD3.X R12, PT, PT, R17, R13, R16, P1, !PT ;  /* 0x0000000d110c7210 */ /* 0x000fe20000ffe410 */
[----:B------:R-:W-:-:S03]  /*08b0*/  IMAD.SHL.U32 R16, R19, 0x2, RZ ;  /* 0x0000000213107824 */ /* 0x000fc600078e00ff */
[----:B------:R-:W-:Y:S02]  /*08c0*/  SHF.L.U64.HI R17, R19, 0x1, R12 ;  /* 0x0000000113117819 */ /* 0x000fe4000001020c */
[C---:B------:R-:W-:Y:S02]  /*08d0*/  IADD3 R12, P1, PT, R16.reuse, UR44, RZ ;  /* 0x0000002c100c7c10 */ /* 0x040fe4000ff3e0ff */
[----:B------:R-:W-:Y:S02]  /*08e0*/  IADD3 R16, P2, PT, R16, UR46, RZ ;  /* 0x0000002e10107c10 */ /* 0x000fe4000ff5e0ff */
[C---:B------:R-:W-:Y:S02]  /*08f0*/  IADD3.X R13, PT, PT, R17.reuse, UR45, RZ, P1, !PT ;  /* 0x0000002d110d7c10 */ /* 0x040fe40008ffe4ff */
[----:B------:R-:W-:Y:S02]  /*0900*/  IADD3.X R17, PT, PT, R17, UR47, RZ, P2, !PT ;  /* 0x0000002f11117c10 */ /* 0x000fe400097fe4ff */
[----:B------:R-:W-:Y:S01]  /*0910*/  ISETP.GE.AND P1, PT, R6, R4, PT ;  /* 0x000000040600720c */ /* 0x000fe20003f26270 */
[----:B--2---:R2:W-:Y:S04]  /*0920*/  STG.E.U16 desc[UR68][R12.64], R14 ;  /* 0x0000000e0c007986 */ /* 0x0045e8000c101544 */
[----:B---3--:R2:W-:Y:S08]  /*0930*/  STG.E.U16 desc[UR68][R16.64], R15 ;  /* 0x0000000f10007986 */ /* 0x0085f0000c101544 */
[----:B------:R-:W-:Y:S05]  /*0940*/  @!P1 BRA `(.L_x_5) ;  /* 0xfffffffc00409947 */ /* 0x000fea000383ffff */
[----:B------:R-:W-:Y:S05]  /*0950*/  BRA `(.L_x_3) ;  /* 0x0000001000607947 */ /* 0x000fea0003800000 */
.L_x_4:
[----:B------:R-:W-:-:S04]  /*0960*/  UISETP.NE.U32.AND UP0, UPT, UR64, URZ, UPT ;  /* 0x000000ff4000728c */ /* 0x000fc8000bf05070 */
[----:B------:R-:W-:-:S09]  /*0970*/  UISETP.NE.AND.EX UP0, UPT, UR65, URZ, UPT, UP0 ;  /* 0x000000ff4100728c */ /* 0x000fd2000bf05300 */
[----:B------:R-:W-:Y:S05]  /*0980*/  BRA.U UP0, `(.L_x_6) ;  /* 0x0000000900207547 */ /* 0x000fea000b800000 */
[----:B------:R-:W-:-:S04]  /*0990*/  UISETP.NE.U32.AND UP0, UPT, UR66, URZ, UPT ;  /* 0x000000ff4200728c */ /* 0x000fc8000bf05070 */
[----:B------:R-:W-:-:S09]  /*09a0*/  UISETP.NE.AND.EX UP0, UPT, UR67, URZ, UPT, UP0 ;  /* 0x000000ff4300728c */ /* 0x000fd2000bf05300 */
[----:B------:R-:W-:Y:S05]  /*09b0*/  BRA.U UP0, `(.L_x_7) ;  /* 0x0000000500047547 */ /* 0x000fea000b800000 */
        /* <DEDUP_REMOVED lines=8> */
[----:B---3--:R-:W-:Y:S02]  /*0a40*/  HFMA2 R12, -RZ, RZ, 0, 0 ;  /* 0x00000000ff0c7431 */ /* 0x008fe400000001ff */
[----:B----4-:R-:W-:-:S04]  /*0a50*/  IMAD.MOV R15, RZ, RZ, -R13 ;  /* 0x000000ffff0f7224 */ /* 0x010fc800078e0a0d */
[----:B------:R-:W-:-:S04]  /*0a60*/  IMAD R15, R15, R8, RZ ;  /* 0x000000080f0f7224 */ /* 0x000fc800078e02ff */
[----:B--2---:R-:W-:-:S07]  /*0a70*/  IMAD.HI.U32 R10, R13, R15, R12 ;  /* 0x0000000f0d0a7227 */ /* 0x004fce00078e000c */
.L_x_8:
        /* <DEDUP_REMOVED lines=14> */
[----:B------:R-:W-:-:S04]  /*0b60*/  IMAD.HI.U32 R16, R10, R17, RZ ;  /* 0x000000110a107227 */ /* 0x000fc800078e00ff */
[----:B------:R-:W-:Y:S01]  /*0b70*/  IMAD.MOV R20, RZ, RZ, -R16 ;  /* 0x000000ffff147224 */ /* 0x000fe200078e0a10 */
[----:B0-----:R-:W-:Y:S01]  /*0b80*/  LOP3.LUT R12, R6, R11, RZ, 0x3c, !PT ;  /* 0x0000000b060c7212 */ /* 0x001fe200078e3cff */
[----:B------:R-:W-:Y:S02]  /*0b90*/  IMAD.MOV.U32 R13, RZ, RZ, R7 ;  /* 0x000000ffff0d7224 */ /* 0x000fe400078e0007 */
[----:B------:R-:W-:Y:S01]  /*0ba0*/  IMAD R17, R22, R20, R17 ;  /* 0x0000001416117224 */ /* 0x000fe200078e0211 */
[----:B------:R-:W-:Y:S01]  /*0bb0*/  ISETP.GE.AND P3, PT, R12, RZ, PT ;  /* 0x000000ff0c00720c */ /* 0x000fe20003f66270 */
[----:B------:R-:W-:-:S03]  /*0bc0*/  IMAD.MOV.U32 R12, RZ, RZ, R2 ;  /* 0x000000ffff0c7224 */ /* 0x000fc600078e0002 */
[----:B------:R-:W-:-:S13]  /*0bd0*/  ISETP.GT.U32.AND P2, PT, R8, R17, PT ;  /* 0x000000110800720c */ /* 0x000fda0003f44070 */
[----:B------:R-:W-:Y:S02]  /*0be0*/  @!P2 IMAD.IADD R17, R17, 0x1, -R22 ;  /* 0x000000011111a824 */ /* 0x000fe400078e0a16 */
[----:B------:R-:W-:-:S03]  /*0bf0*/  @!P2 VIADD R16, R16, 0x1 ;  /* 0x000000011010a836 */ /* 0x000fc60000000000 */
[----:B------:R-:W-:-:S13]  /*0c00*/  ISETP.GE.U32.AND P1, PT, R17, R8, PT ;  /* 0x000000081100720c */ /* 0x000fda0003f26070 */
[----:B------:R-:W-:-:S05]  /*0c10*/  @P1 VIADD R16, R16, 0x1 ;  /* 0x0000000110101836 */ /* 0x000fca0000000000 */
[----:B------:R-:W-:-:S04]  /*0c20*/  @!P3 IADD3 R16, PT, PT, -R16, RZ, RZ ;  /* 0x000000ff1010b210 */ /* 0x000fc80007ffe1ff */
        /* <DEDUP_REMOVED lines=12> */
[----:B------:R-:W-:Y:S01]  /*0cf0*/  SHF.L.U64.HI R17, R19, 0x1, R18 ;  /* 0x0000000113117819 */ /* 0x000fe20000010212 */
[----:B--2---:R-:W-:Y:S01]  /*0d00*/  IMAD.U32 R13, R14, 0x10000, RZ ;  /* 0x000100000e0d7824 */ /* 0x004fe200078e00ff */
[C---:B------:R-:W-:Y:S02]  /*0d10*/  IADD3 R14, P1, PT, R12.reuse, UR48, RZ ;  /* 0x000000300c0e7c10 */ /* 0x040fe4000ff3e0ff */
[----:B------:R-:W-:Y:S02]  /*0d20*/  IADD3 R12, P2, PT, R12, UR50, RZ ;  /* 0x000000320c0c7c10 */ /* 0x000fe4000ff5e0ff */
[----:B---3--:R-:W-:Y:S02]  /*0d30*/  SHF.L.U32 R16, R15, 0x10, RZ ;  /* 0x000000100f107819 */ /* 0x008fe400000006ff */
[----:B------:R-:W-:Y:S02]  /*0d40*/  IADD3.X R15, PT, PT, R17, UR49, RZ, P1, !PT ;  /* 0x00000031110f7c10 */ /* 0x000fe40008ffe4ff */
[----:B------:R-:W-:-:S02]  /*0d50*/  F2FP.BF16.F32.PACK_AB R16, R16, R13 ;  /* 0x0000000d1010723e */ /* 0x000fc400000010ff */
[----:B------:R-:W-:Y:S02]  /*0d60*/  IADD3.X R13, PT, PT, R17, UR51, RZ, P2, !PT ;  /* 0x00000033110d7c10 */ /* 0x000fe400097fe4ff */
[----:B------:R-:W-:Y:S01]  /*0d70*/  PRMT R17, R16, 0x7632, R17 ;  /* 0x0000763210117816 */ /* 0x000fe20000000011 */
[----:B------:R2:W-:Y:S01]  /*0d80*/  STG.E.U16 desc[UR68][R14.64], R16 ;  /* 0x000000100e007986 */ /* 0x0005e2000c101544 */
[----:B------:R-:W-:-:S03]  /*0d90*/  ISETP.GE.AND P1, PT, R6, R4, PT ;  /* 0x000000040600720c */ /* 0x000fc60003f26270 */
[----:B------:R2:W-:Y:S10]  /*0da0*/  STG.E.U16 desc[UR68][R12.64], R17 ;  /* 0x000000110c007986 */ /* 0x0005f4000c101544 */
[----:B------:R-:W-:Y:S05]  /*0db0*/  @!P1 BRA `(.L_x_8) ;  /* 0xfffffffc00309947 */ /* 0x000fea000383ffff */
[----:B------:R-:W-:Y:S05]  /*0dc0*/  BRA `(.L_x_3) ;  /* 0x0000000c00447947 */ /* 0x000fea0003800000 */
.L_x_7:
[-C--:B------:R-:W-:Y:S01]  /*0dd0*/  IABS R17, R9.reuse ;  /* 0x0000000900117213 */ /* 0x080fe20000000000 */
[----:B------:R-:W2:Y:S03]  /*0de0*/  LDC.64 R10, c[0x0][0x3e8] ;  /* 0x0000fa00ff0a7b82 */ /* 0x000ea60000000a00 */
[----:B------:R-:W3:Y:S05]  /*0df0*/  I2F.RP R8, R17 ;  /* 0x0000001100087306 */ /* 0x000eea0000209400 */
[----:B------:R-:W4:Y:S03]  /*0e00*/  LDC R19, c[0x0][0x3d4] ;  /* 0x0000f500ff137b82 */ /* 0x000f260000000800 */
[----:B---3--:R-:W3:Y:S01]  /*0e10*/  MUFU.RCP R8, R8 ;  /* 0x0000000800087308 */ /* 0x008ee20000001000 */
[----:B------:R-:W-:Y:S01]  /*0e20*/  ISETP.NE.AND P0, PT, R9, RZ, PT ;  /* 0x000000ff0900720c */ /* 0x000fe20003f05270 */
[----:B--2---:R2:W5:Y:S01]  /*0e30*/  LDG.E R16, desc[UR68][R10.64] ;  /* 0x000000440a107981 */ /* 0x004562000c1e1900 */
[----:B------:R-:W-:Y:S01]  /*0e40*/  LOP3.LUT R20, RZ, R9, RZ, 0x33, !PT ;  /* 0x00000009ff147212 */ /* 0x000fe200078e33ff */
[----:B---3--:R-:W-:-:S04]  /*0e50*/  VIADD R12, R8, 0xffffffe ;  /* 0x0ffffffe080c7836 */ /* 0x008fc80000000000 */
[----:B------:R3:W0:Y:S02]  /*0e60*/  F2I.FTZ.U32.TRUNC.NTZ R13, R12 ;  /* 0x0000000c000d7305 */ /* 0x000624000021f000 */
[----:B---3--:R-:W-:Y:S02]  /*0e70*/  IMAD.MOV.U32 R12, RZ, RZ, RZ ;  /* 0x000000ffff0c7224 */ /* 0x008fe400078e00ff */
[----:B0-----:R-:W-:-:S04]  /*0e80*/  IMAD.MOV R14, RZ, RZ, -R13 ;  /* 0x000000ffff0e7224 */ /* 0x001fc800078e0a0d */
[----:B--2---:R-:W-:-:S04]  /*0e90*/  IMAD R11, R14, R17, RZ ;  /* 0x000000110e0b7224 */ /* 0x004fc800078e02ff */
[----:B----4-:R-:W-:-:S07]  /*0ea0*/  IMAD.HI.U32 R18, R13, R11, R12 ;  /* 0x0000000b0d127227 */ /* 0x010fce00078e000c */
.L_x_9:
[--C-:B0-----:R-:W-:Y:S01]  /*0eb0*/  SHF.R.S32.HI R11, RZ, 0x1f, R6.reuse ;  /* 0x0000001fff0b7819 */ /* 0x101fe20000011406 */
[----:B------:R-:W-:-:S04]  /*0ec0*/  IMAD.MOV.U32 R10, RZ, RZ, R6 ;  /* 0x000000ffff0a7224 */ /* 0x000fc800078e0006 */
[----:B------:R-:W-:-:S04]  /*0ed0*/  IMAD.WIDE.U32 R8, R0, UR14, R10 ;  /* 0x0000000e00087c25 */ /* 0x000fc8000f8e000a */
[----:B------:R-:W-:Y:S01]  /*0ee0*/  IMAD.WIDE.U32 R10, R0, UR12, R10 ;  /* 0x0000000c000a7c25 */ /* 0x000fe2000f8e000a */
[----:B------:R-:W-:-:S03]  /*0ef0*/  LEA R12, P2, R8, UR34, 0x1 ;  /* 0x00000022080c7c11 */ /* 0x000fc6000f8408ff */
[----:B------:R-:W-:Y:S01]  /*0f00*/  IMAD R13, R0, UR15, R9 ;  /* 0x0000000f000d7c24 */ /* 0x000fe2000f8e0209 */
[----:B------:R-:W-:Y:S01]  /*0f10*/  LEA R14, P1, R10, UR32, 0x1 ;  /* 0x000000200a0e7c11 */ /* 0x000fe2000f8208ff */
[----:B------:R-:W-:-:S03]  /*0f20*/  IMAD R9, R0, UR13, R11 ;  /* 0x0000000d00097c24 */ /* 0x000fc6000f8e020b */
[----:B------:R-:W-:Y:S02]  /*0f30*/  LEA.HI.X R13, R8, UR35, R13, 0x1, P2 ;  /* 0x00000023080d7c11 */ /* 0x000fe400090f0c0d */
[----:B------:R-:W-:-:S03]  /*0f40*/  LEA.HI.X R15, R10, UR33, R9, 0x1, P1 ;  /* 0x000000210a0f7c11 */ /* 0x000fc600088f0c09 */
[----:B------:R0:W2:Y:S04]  /*0f50*/  LDG.E.U16.CONSTANT R12, desc[UR68][R12.64] ;  /* 0x000000440c0c7981 */ /* 0x0000a8000c1e9500 */
[----:B------:R3:W4:Y:S01]  /*0f60*/  LDG.E.U16.CONSTANT R14, desc[UR68][R14.64] ;  /* 0x000000440e0e7981 */ /* 0x000722000c1e9500 */
[----:B------:R-:W-:Y:S02]  /*0f70*/  IABS R9, R6 ;  /* 0x0000000600097213 */ /* 0x000fe40000000000 */
[----:B------:R-:W-:-:S03]  /*0f80*/  IABS R11, R19 ;  /* 0x00000013000b7213 */ /* 0x000fc60000000000 */
[----:B------:R-:W-:-:S05]  /*0f90*/  IMAD.HI.U32 R8, R18, R9, RZ ;  /* 0x0000000912087227 */ /* 0x000fca00078e00ff */
[----:B------:R-:W-:-:S05]  /*0fa0*/  IADD3 R10, PT, PT, -R8, RZ, RZ ;  /* 0x000000ff080a7210 */ /* 0x000fca0007ffe1ff */
[----:B------:R-:W-:Y:S01]  /*0fb0*/  IMAD R10, R11, R10, R9 ;  /* 0x0000000a0b0a7224 */ /* 0x000fe200078e0209 */
[----:B------:R-:W-:-:S04]  /*0fc0*/  LOP3.LUT R9, R6, R19, RZ, 0x3c, !PT ;  /* 0x0000001306097212 */ /* 0x000fc800078e3cff */
[----:B------:R-:W-:Y:S02]  /*0fd0*/  ISETP.GT.U32.AND P2, PT, R17, R10, PT ;  /* 0x0000000a1100720c */ /* 0x000fe40003f44070 */
[----:B------:R-:W-:Y:S01]  /*0fe0*/  ISETP.GE.AND P3, PT, R9, RZ, PT ;  /* 0x000000ff0900720c */ /* 0x000fe20003f66270 */
[----:B------:R-:W-:-:S10]  /*0ff0*/  IMAD.MOV.U32 R9, RZ, RZ, R7 ;  /* 0x000000ffff097224 */ /* 0x000fd400078e0007 */
[----:B------:R-:W-:Y:S02]  /*1000*/  @!P2 IMAD.IADD R10, R10, 0x1, -R11 ;  /* 0x000000010a0aa824 */ /* 0x000fe400078e0a0b */
[----:B------:R-:W-:-:S03]  /*1010*/  @!P2 VIADD R8, R8, 0x1 ;  /* 0x000000010808a836 */ /* 0x000fc60000000000 */
[----:B------:R-:W-:-:S13]  /*1020*/  ISETP.GE.U32.AND P1, PT, R10, R17, PT ;  /* 0x000000110a00720c */ /* 0x000fda0003f26070 */
[----:B------:R-:W-:-:S04]  /*1030*/  @P1 VIADD R8, R8, 0x1 ;  /* 0x0000000108081836 */ /* 0x000fc80000000000 */
[----:B------:R-:W-:-:S05]  /*1040*/  @!P3 IMAD.MOV R8, RZ, RZ, -R8 ;  /* 0x000000ffff08b224 */ /* 0x000fca00078e0a08 */
[----:B------:R-:W-:Y:S02]  /*1050*/  SEL R11, R20, R8, !P0 ;  /* 0x00000008140b7207 */ /* 0x000fe40004000000 */
[----:B------:R-:W-:Y:S02]  /*1060*/  MOV R8, R2 ;  /* 0x0000000200087202 */ /* 0x000fe40000000f00 */
[--C-:B------:R-:W-:Y:S01]  /*1070*/  SHF.R.S32.HI R10, RZ, 0x1f, R11.reuse ;  /* 0x0000001fff0a7819 */ /* 0x100fe2000001140b */
[----:B0-----:R-:W-:Y:S02]  /*1080*/  IMAD.MOV R13, RZ, RZ, -R11 ;  /* 0x000000ffff0d7224 */ /* 0x001fe400078e0a0b */
[----:B------:R-:W-:-:S04]  /*1090*/  IMAD.WIDE.U32 R8, R11, UR74, R8 ;  /* 0x0000004a0b087c25 */ /* 0x000fc8000f8e0008 */
[--C-:B------:R-:W-:Y:S02]  /*10a0*/  IMAD R13, R19, R13, R6.reuse ;  /* 0x0000000d130d7224 */ /* 0x100fe400078e0206 */
[----:B------:R-:W-:Y:S02]  /*10b0*/  IMAD R10, R10, UR74, RZ ;  /* 0x0000004a0a0a7c24 */ /* 0x000fe4000f8e02ff */
[----:B------:R-:W-:Y:S01]  /*10c0*/  IMAD.IADD R6, R5, 0x1, R6 ;  /* 0x0000000105067824 */ /* 0x000fe200078e0206 */
[----:B---3--:R-:W-:Y:S01]  /*10d0*/  SHF.R.S32.HI R15, RZ, 0x1f, R13 ;  /* 0x0000001fff0f7819 */ /* 0x008fe2000001140d */
[----:B------:R-:W-:Y:S01]  /*10e0*/  IMAD R10, R11, UR75, R10 ;  /* 0x0000004b0b0a7c24 */ /* 0x000fe2000f8e020a */
[----:B------:R-:W-:Y:S01]  /*10f0*/  IADD3 R13, P1, PT, R13, R8, RZ ;  /* 0x000000080d0d7210 */ /* 0x000fe20007f3e0ff */
[----:B--2---:R-:W-:-:S03]  /*1100*/  IMAD.U32 R11, R12, 0x10000, RZ ;  /* 0x000100000c0b7824 */ /* 0x004fc600078e00ff */
[----:B------:R-:W-:Y:S01]  /*1110*/  IADD3.X R12, PT, PT, R15, R9, R10, P1, !PT ;  /* 0x000000090f0c7210 */ /* 0x000fe20000ffe40a */
[C---:B------:R-:W-:Y:S02]  /*1120*/  IMAD.SHL.U32 R10, R13.reuse, 0x2, RZ ;  /* 0x000000020d0a7824 */ /* 0x040fe400078e00ff */
[----:B-----5:R-:W-:Y:S01]  /*1130*/  FMUL R11, R16, R11 ;  /* 0x0000000b100b7220 */ /* 0x020fe20000400000 */
[----:B----4-:R-:W-:Y:S01]  /*1140*/  IMAD.U32 R14, R14, 0x10000, RZ ;  /* 0x000100000e0e7824 */ /* 0x010fe200078e00ff */
[----:B------:R-:W-:Y:S02]  /*1150*/  SHF.L.U64.HI R12, R13, 0x1, R12 ;  /* 0x000000010d0c7819 */ /* 0x000fe4000001020c */
[C---:B------:R-:W-:Y:S02]  /*1160*/  IADD3 R8, P1, PT, R10.reuse, UR52, RZ ;  /* 0x000000340a087c10 */ /* 0x040fe4000ff3e0ff */
[----:B------:R-:W-:Y:S02]  /*1170*/  IADD3 R10, P2, PT, R10, UR54, RZ ;  /* 0x000000360a0a7c10 */ /* 0x000fe4000ff5e0ff */
[----:B------:R-:W-:-:S02]  /*1180*/  F2FP.BF16.F32.PACK_AB R14, R11, R14 ;  /* 0x0000000e0b0e723e */ /* 0x000fc400000010ff */
[C---:B------:R-:W-:Y:S02]  /*1190*/  IADD3.X R9, PT, PT, R12.reuse, UR53, RZ, P1, !PT ;  /* 0x000000350c097c10 */ /* 0x040fe40008ffe4ff */
[----:B------:R-:W-:Y:S02]  /*11a0*/  IADD3.X R11, PT, PT, R12, UR55, RZ, P2, !PT ;  /* 0x000000370c0b7c10 */ /* 0x000fe400097fe4ff */
[----:B------:R-:W-:Y:S01]  /*11b0*/  PRMT R12, R14, 0x7632, R12 ;  /* 0x000076320e0c7816 */ /* 0x000fe2000000000c */
[----:B------:R0:W-:Y:S01]  /*11c0*/  STG.E.U16 desc[UR68][R8.64], R14 ;  /* 0x0000000e08007986 */ /* 0x0001e2000c101544 */
[----:B------:R-:W-:-:S03]  /*11d0*/  ISETP.GE.AND P1, PT, R6, R4, PT ;  /* 0x000000040600720c */ /* 0x000fc60003f26270 */
[----:B------:R0:W-:Y:S10]  /*11e0*/  STG.E.U16 desc[UR68][R10.64], R12 ;  /* 0x0000000c0a007986 */ /* 0x0001f4000c101544 */
[----:B------:R-:W-:Y:S05]  /*11f0*/  @!P1 BRA `(.L_x_9) ;  /* 0xfffffffc002c9947 */ /* 0x000fea000383ffff */
[----:B------:R-:W-:Y:S05]  /*1200*/  BRA `(.L_x_3) ;  /* 0x0000000800347947 */ /* 0x000fea0003800000 */
.L_x_6:
[----:B------:R-:W2:Y:S02]  /*1210*/  LDC.64 R16, c[0x0][0x3e0] ;  /* 0x0000f800ff107b82 */ /* 0x000ea40000000a00 */
[----:B--2---:R2:W5:Y:S01]  /*1220*/  LDG.E R16, desc[UR68][R16.64] ;  /* 0x0000004410107981 */ /* 0x004562000c1e1900 */
[----:B------:R-:W-:-:S04]  /*1230*/  UISETP.NE.U32.AND UP0, UPT, UR66, URZ, UPT ;  /* 0x000000ff4200728c */ /* 0x000fc8000bf05070 */
[----:B------:R-:W-:-:S09]  /*1240*/  UISETP.NE.AND.EX UP0, UPT, UR67, URZ, UPT, UP0 ;  /* 0x000000ff4300728c */ /* 0x000fd2000bf05300 */
[----:B--2---:R-:W-:Y:S05]  /*1250*/  BRA.U UP0, `(.L_x_10) ;  /* 0x00000005000c7547 */ /* 0x004fea000b800000 */
[-C--:B------:R-:W-:Y:S01]  /*1260*/  IABS R17, R9.reuse ;  /* 0x0000000900117213 */ /* 0x080fe20000000000 */
[----:B------:R-:W2:Y:S01]  /*1270*/  LDC R19, c[0x0][0x3d4] ;  /* 0x0000f500ff137b82 */ /* 0x000ea20000000800 */
[----:B------:R-:W-:Y:S02]  /*1280*/  ISETP.NE.AND P0, PT, R9, RZ, PT ;  /* 0x000000ff0900720c */ /* 0x000fe40003f05270 */
[----:B------:R-:W3:Y:S01]  /*1290*/  I2F.RP R8, R17 ;  /* 0x0000001100087306 */ /* 0x000ee20000209400 */
[----:B------:R-:W-:-:S07]  /*12a0*/  LOP3.LUT R20, RZ, R9, RZ, 0x33, !PT ;  /* 0x00000009ff147212 */ /* 0x000fce00078e33ff */
[----:B---3--:R-:W3:Y:S02]  /*12b0*/  MUFU.RCP R8, R8 ;  /* 0x0000000800087308 */ /* 0x008ee40000001000 */
[----:B---3--:R-:W-:-:S06]  /*12c0*/  IADD3 R10, PT, PT, R8, 0xffffffe, RZ ;  /* 0x0ffffffe080a7810 */ /* 0x008fcc0007ffe0ff */
[----:B------:R3:W4:Y:S02]  /*12d0*/  F2I.FTZ.U32.TRUNC.NTZ R11, R10 ;  /* 0x0000000a000b7305 */ /* 0x000724000021f000 */
[----:B---3--:R-:W-:Y:S02]  /*12e0*/  IMAD.MOV.U32 R10, RZ, RZ, RZ ;  /* 0x000000ffff0a7224 */ /* 0x008fe400078e00ff */
[----:B----4-:R-:W-:-:S04]  /*12f0*/  IMAD.MOV R12, RZ, RZ, -R11 ;  /* 0x000000ffff0c7224 */ /* 0x010fc800078e0a0b */
[----:B------:R-:W-:-:S04]  /*1300*/  IMAD R13, R12, R17, RZ ;  /* 0x000000110c0d7224 */ /* 0x000fc800078e02ff */
[----:B--2---:R-:W-:-:S07]  /*1310*/  IMAD.HI.U32 R18, R11, R13, R10 ;  /* 0x0000000d0b127227 */ /* 0x004fce00078e000a */
.L_x_11:
[--C-:B--2---:R-:W-:Y:S01]  /*1320*/  SHF.R.S32.HI R11, RZ, 0x1f, R6.reuse ;  /* 0x0000001fff0b7819 */ /* 0x104fe20000011406 */
[----:B------:R-:W-:Y:S01]  /*1330*/  IMAD.MOV.U32 R10, RZ, RZ, R6 ;  /* 0x000000ffff0a7224 */ /* 0x000fe200078e0006 */
[----:B------:R-:W2:Y:S03]  /*1340*/  LDCU.64 UR64, c[0x0][0x3b8] ;  /* 0x00007700ff4077ac */ /* 0x000ea60008000a00 */
[----:B-1----:R-:W-:-:S04]  /*1350*/  IMAD.WIDE.U32 R8, R0, UR16, R10 ;  /* 0x0000001000087c25 */ /* 0x002fc8000f8e000a */
[----:B------:R-:W-:Y:S01]  /*1360*/  IMAD.WIDE.U32 R10, R0, UR18, R10 ;  /* 0x00000012000a7c25 */ /* 0x000fe2000f8e000a */
[----:B0-----:R-:W-:-:S03]  /*1370*/  LEA R12, P1, R8, UR36, 0x1 ;  /* 0x00000024080c7c11 */ /* 0x001fc6000f8208ff */
[----:B------:R-:W-:Y:S01]  /*1380*/  IMAD R9, R0, UR17, R9 ;  /* 0x0000001100097c24 */ /* 0x000fe2000f8e0209 */
[----:B------:R-:W-:Y:S01]  /*1390*/  LEA R14, P2, R10, UR38, 0x1 ;  /* 0x000000260a0e7c11 */ /* 0x000fe2000f8408ff */
[----:B------:R-:W-:-:S03]  /*13a0*/  IMAD R11, R0, UR19, R11 ;  /* 0x00000013000b7c24 */ /* 0x000fc6000f8e020b */
[----:B------:R-:W-:Y:S02]  /*13b0*/  LEA.HI.X R13, R8, UR37, R9, 0x1, P1 ;  /* 0x00000025080d7c11 */ /* 0x000fe400088f0c09 */
[----:B------:R-:W-:-:S03]  /*13c0*/  LEA.HI.X R15, R10, UR39, R11, 0x1, P2 ;  /* 0x000000270a0f7c11 */ /* 0x000fc600090f0c0b */
[----:B------:R0:W3:Y:S04]  /*13d0*/  LDG.E.U16.CONSTANT R12, desc[UR68][R12.64] ;  /* 0x000000440c0c7981 */ /* 0x0000e8000c1e9500 */
[----:B------:R1:W4:Y:S01]  /*13e0*/  LDG.E.U16.CONSTANT R14, desc[UR68][R14.64] ;  /* 0x000000440e0e7981 */ /* 0x000322000c1e9500 */
[----:B------:R-:W-:Y:S02]  /*13f0*/  IABS R9, R6 ;  /* 0x0000000600097213 */ /* 0x000fe40000000000 */
[----:B------:R-:W-:-:S03]  /*1400*/  IABS R11, R19 ;  /* 0x00000013000b7213 */ /* 0x000fc60000000000 */
[----:B------:R-:W-:-:S04]  /*1410*/  IMAD.HI.U32 R8, R18, R9, RZ ;  /* 0x0000000912087227 */ /* 0x000fc800078e00ff */
[----:B------:R-:W-:-:S04]  /*1420*/  IMAD.MOV R10, RZ, RZ, -R8 ;  /* 0x000000ffff0a7224 */ /* 0x000fc800078e0a08 */
[----:B------:R-:W-:Y:S01]  /*1430*/  IMAD R10, R11, R10, R9 ;  /* 0x0000000a0b0a7224 */ /* 0x000fe200078e0209 */
[----:B------:R-:W-:-:S04]  /*1440*/  LOP3.LUT R9, R6, R19, RZ, 0x3c, !PT ;  /* 0x0000001306097212 */ /* 0x000fc800078e3cff */
[----:B------:R-:W-:Y:S02]  /*1450*/  ISETP.GT.U32.AND P2, PT, R17, R10, PT ;  /* 0x0000000a1100720c */ /* 0x000fe40003f44070 */
[----:B------:R-:W-:Y:S01]  /*1460*/  ISETP.GE.AND P3, PT, R9, RZ, PT ;  /* 0x000000ff0900720c */ /* 0x000fe20003f66270 */
[----:B------:R-:W-:-:S10]  /*1470*/  IMAD.MOV.U32 R9, RZ, RZ, R7 ;  /* 0x000000ffff097224 */ /* 0x000fd400078e0007 */
[----:B------:R-:W-:Y:S01]  /*1480*/  @!P2 IADD3 R10, PT, PT, R10, -R11, RZ ;  /* 0x8000000b0a0aa210 */ /* 0x000fe20007ffe0ff */
        /* <DEDUP_REMOVED lines=8> */
[----:B--2---:R-:W-:-:S04]  /*1510*/  IMAD.WIDE.U32 R8, R11, UR64, R8 ;  /* 0x000000400b087c25 */ /* 0x004fc8000f8e0008 */
[----:B------:R-:W-:Y:S01]  /*1520*/  IMAD R13, R19, R13, R6 ;  /* 0x0000000d130d7224 */ /* 0x000fe200078e0206 */
[----:B------:R-:W-:Y:S01]  /*1530*/  IADD3 R6, PT, PT, R5, R6, RZ ;  /* 0x0000000605067210 */ /* 0x000fe20007ffe0ff */
[----:B------:R-:W-:-:S03]  /*1540*/  IMAD R10, R10, UR64, RZ ;  /* 0x000000400a0a7c24 */ /* 0x000fc6000f8e02ff */
[----:B-1----:R-:W-:Y:S01]  /*1550*/  SHF.R.S32.HI R15, RZ, 0x1f, R13 ;  /* 0x0000001fff0f7819 */ /* 0x002fe2000001140d */
[----:B------:R-:W-:Y:S01]  /*1560*/  IMAD R10, R11, UR65, R10 ;  /* 0x000000410b0a7c24 */ /* 0x000fe2000f8e020a */
[----:B------:R-:W-:Y:S01]  /*1570*/  IADD3 R13, P1, PT, R13, R8, RZ ;  /* 0x000000080d0d7210 */ /* 0x000fe20007f3e0ff */
[----:B---3--:R-:W-:-:S03]  /*1580*/  IMAD.U32 R11, R12, 0x10000, RZ ;  /* 0x000100000c0b7824 */ /* 0x008fc600078e00ff */
        /* <DEDUP_REMOVED lines=16> */
.L_x_10:
[----:B------:R-:W-:Y:S01]  /*1690*/  IABS R18, R9 ;  /* 0x0000000900127213 */ /* 0x000fe20000000000 */
[----:B------:R-:W2:Y:S03]  /*16a0*/  LDC.64 R10, c[0x0][0x3e8] ;  /* 0x0000fa00ff0a7b82 */ /* 0x000ea60000000a00 */
[----:B------:R-:W3:Y:S05]  /*16b0*/  I2F.RP R8, R18 ;  /* 0x0000001200087306 */ /* 0x000eea0000209400 */
[----:B------:R-:W4:Y:S03]  /*16c0*/  LDC R19, c[0x0][0x3d4] ;  /* 0x0000f500ff137b82 */ /* 0x000f260000000800 */
[----:B---3--:R-:W3:Y:S01]  /*16d0*/  MUFU.RCP R8, R8 ;  /* 0x0000000800087308 */ /* 0x008ee20000001000 */
[----:B------:R-:W-:Y:S01]  /*16e0*/  IMAD.MOV.U32 R20, RZ, RZ, RZ ;  /* 0x000000ffff147224 */ /* 0x000fe200078e00ff */
[----:B--2---:R2:W5:Y:S01]  /*16f0*/  LDG.E R17, desc[UR68][R10.64] ;  /* 0x000000440a117981 */ /* 0x004562000c1e1900 */
[----:B------:R-:W-:Y:S01]  /*1700*/  ISETP.NE.AND P0, PT, R9, RZ, PT ;  /* 0x000000ff0900720c */ /* 0x000fe20003f05270 */
[----:B---3--:R-:W-:-:S04]  /*1710*/  VIADD R12, R8, 0xffffffe ;  /* 0x0ffffffe080c7836 */ /* 0x008fc80000000000 */
[----:B------:R-:W3:Y:S02]  /*1720*/  F2I.FTZ.U32.TRUNC.NTZ R21, R12 ;  /* 0x0000000c00157305 */ /* 0x000ee4000021f000 */
[----:B---3--:R-:W-:-:S04]  /*1730*/  IMAD.MOV R13, RZ, RZ, -R21 ;  /* 0x000000ffff0d7224 */ /* 0x008fc800078e0a15 */
[----:B--2---:R-:W-:-:S04]  /*1740*/  IMAD R11, R13, R18, RZ ;  /* 0x000000120d0b7224 */ /* 0x004fc800078e02ff */
[----:B------:R-:W-:Y:S01]  /*1750*/  IMAD.HI.U32 R20, R21, R11, R20 ;  /* 0x0000000b15147227 */ /* 0x000fe200078e0014 */
[----:B----4-:R-:W-:-:S07]  /*1760*/  LOP3.LUT R21, RZ, R9, RZ, 0x33, !PT ;  /* 0x00000009ff157212 */ /* 0x010fce00078e33ff */
.L_x_12:
[--C-:B--2---:R-:W-:Y:S01]  /*1770*/  SHF.R.S32.HI R11, RZ, 0x1f, R6.reuse ;  /* 0x0000001fff0b7819 */ /* 0x104fe20000011406 */
[----:B------:R-:W-:Y:S01]  /*1780*/  IMAD.MOV.U32 R10, RZ, RZ, R6 ;  /* 0x000000ffff0a7224 */ /* 0x000fe200078e0006 */
[----:B------:R-:W-:Y:S01]  /*1790*/  IABS R22, R19 ;  /* 0x0000001300167213 */ /* 0x000fe20000000000 */
[----:B------:R-:W2:Y:S02]  /*17a0*/  LDCU.64 UR64, c[0x0][0x3b8] ;  /* 0x00007700ff4077ac */ /* 0x000ea40008000a00 */
        /* <DEDUP_REMOVED lines=10> */
[----:B------:R-:W-:-:S05]  /*1850*/  IABS R9, R6 ;  /* 0x0000000600097213 */ /* 0x000fca0000000000 */
[----:B------:R-:W-:-:S05]  /*1860*/  IMAD.HI.U32 R8, R20, R9, RZ ;  /* 0x0000000914087227 */ /* 0x000fca00078e00ff */
[----:B------:R-:W-:-:S05]  /*1870*/  IADD3 R10, PT, PT, -R8, RZ, RZ ;  /* 0x000000ff080a7210 */ /* 0x000fca0007ffe1ff */
[----:B------:R-:W-:-:S05]  /*1880*/  IMAD R9, R22, R10, R9 ;  /* 0x0000000a16097224 */ /* 0x000fca00078e0209 */
[----:B------:R-:W-:-:S13]  /*1890*/  ISETP.GT.U32.AND P2, PT, R18, R9, PT ;  /* 0x000000091200720c */ /* 0x000fda0003f44070 */
[----:B------:R-:W-:Y:S02]  /*18a0*/  @!P2 IMAD.IADD R9, R9, 0x1, -R22 ;  /* 0x000000010909a824 */ /* 0x000fe400078e0a16 */
[----:B------:R-:W-:-:S03]  /*18b0*/  @!P2 VIADD R8, R8, 0x1 ;  /* 0x000000010808a836 */ /* 0x000fc60000000000 */
[----:B------:R-:W-:Y:S02]  /*18c0*/  ISETP.GE.U32.AND P1, PT, R9, R18, PT ;  /* 0x000000120900720c */ /* 0x000fe40003f26070 */
[----:B------:R-:W-:-:S04]  /*18d0*/  LOP3.LUT R9, R6, R19, RZ, 0x3c, !PT ;  /* 0x0000001306097212 */ /* 0x000fc800078e3cff */
[----:B------:R-:W-:Y:S01]  /*18e0*/  ISETP.GE.AND P3, PT, R9, RZ, PT ;  /* 0x000000ff0900720c */ /* 0x000fe20003f66270 */
[----:B------:R-:W-:-:S06]  /*18f0*/  IMAD.MOV.U32 R9, RZ, RZ, R7 ;  /* 0x000000ffff097224 */ /* 0x000fcc00078e0007 */
[----:B------:R-:W-:-:S06]  /*1900*/  @P1 VIADD R8, R8, 0x1 ;  /* 0x0000000108081836 */ /* 0x000fcc0000000000 */
[----:B------:R-:W-:-:S05]  /*1910*/  @!P3 IMAD.MOV R8, RZ, RZ, -R8 ;  /* 0x000000ffff08b224 */ /* 0x000fca00078e0a08 */
[----:B------:R-:W-:Y:S01]  /*1920*/  SEL R11, R21, R8, !P0 ;  /* 0x00000008150b7207 */ /* 0x000fe20004000000 */
[----:B------:R-:W-:-:S03]  /*1930*/  IMAD.MOV.U32 R8, RZ, RZ, R2 ;  /* 0x000000ffff087224 */ /* 0x000fc600078e0002 */
[----:B------:R-:W-:Y:S01]  /*1940*/  SHF.R.S32.HI R10, RZ, 0x1f, R11 ;  /* 0x0000001fff0a7819 */ /* 0x000fe2000001140b */
[C---:B--2---:R-:W-:Y:S01]  /*1950*/  IMAD.WIDE.U32 R8, R11.reuse, UR64, R8 ;  /* 0x000000400b087c25 */ /* 0x044fe2000f8e0008 */
[----:B0-----:R-:W-:-:S03]  /*1960*/  IADD3 R13, PT, PT, -R11, RZ, RZ ;  /* 0x000000ff0b0d7210 */ /* 0x001fc60007ffe1ff */
[----:B------:R-:W-:Y:S02]  /*1970*/  IMAD R10, R10, UR64, RZ ;  /* 0x000000400a0a7c24 */ /* 0x000fe4000f8e02ff */
[----:B------:R-:W-:Y:S02]  /*1980*/  IMAD R13, R19, R13, R6 ;  /* 0x0000000d130d7224 */ /* 0x000fe400078e0206 */
[----:B------:R-:W-:Y:S02]  /*1990*/  IMAD R10, R11, UR65, R10 ;  /* 0x000000410b0a7c24 */ /* 0x000fe4000f8e020a */
[----:B------:R-:W-:Y:S01]  /*19a0*/  IMAD.IADD R6, R5, 0x1, R6 ;  /* 0x0000000105067824 */ /* 0x000fe200078e0206 */
[----:B-1----:R-:W-:Y:S01]  /*19b0*/  SHF.R.S32.HI R15, RZ, 0x1f, R13 ;  /* 0x0000001fff0f7819 */ /* 0x002fe2000001140d */
[----:B---3--:R-:W-:Y:S01]  /*19c0*/  IMAD.U32 R11, R12, 0x10000, RZ ;  /* 0x000100000c0b7824 */ /* 0x008fe200078e00ff */
[----:B------:R-:W-:Y:S01]  /*19d0*/  IADD3 R12, P1, PT, R13, R8, RZ ;  /* 0x000000080d0c7210 */ /* 0x000fe20007f3e0ff */
[----:B----4-:R-:W-:-:S03]  /*19e0*/  IMAD.U32 R14, R14, 0x10000, RZ ;  /* 0x000100000e0e7824 */ /* 0x010fc600078e00ff */
[----:B------:R-:W-:Y:S01]  /*19f0*/  IADD3.X R15, PT, PT, R15, R9, R10, P1, !PT ;  /* 0x000000090f0f7210 */ /* 0x000fe20000ffe40a */
[----:B-----5:R-:W-:Y:S01]  /*1a00*/  FMUL R11, R16, R11 ;  /* 0x0000000b100b7220 */ /* 0x020fe20000400000 */
[C---:B------:R-:W-:Y:S01]  /*1a10*/  SHF.L.U32 R10, R12.reuse, 0x1, RZ ;  /* 0x000000010c0a7819 */ /* 0x040fe200000006ff */
[----:B------:R-:W-:Y:S01]  /*1a20*/  FMUL R14, R17, R14 ;  /* 0x0000000e110e7220 */ /* 0x000fe20000400000 */
        /* <DEDUP_REMOVED lines=11> */
.L_x_3:
[----:B01----:R-:W-:Y:S05]  /*1ae0*/  BSYNC.RECONVERGENT B0 ;  /* 0x0000000000007941 */ /* 0x003fea0003800200 */
.L_x_2:
[----:B------:R-:W-:Y:S06]  /*1af0*/  BAR.SYNC.DEFER_BLOCKING 0x0 ;  /* 0x0000000000007b1d */ /* 0x000fec0000010000 */
[----:B------:R-:W-:Y:S05]  /*1b00*/  EXIT ;  /* 0x000000000000794d */ /* 0x000fea0003800000 */
        .weak           $__internal_0_$__cuda_sm20_div_s64
        .type           $__internal_0_$__cuda_sm20_div_s64,@function
        .size           $__internal_0_$__cuda_sm20_div_s64,(.L_x_70 - $__internal_0_$__cuda_sm20_div_s64)
$__internal_0_$__cuda_sm20_div_s64:
[----:B------:R-:W0:Y:S01]  /*1b10*/  LDC R7, c[0x0][0x3d8] ;  /* 0x0000f600ff077b82 */ /* 0x000e220000000800 */
[----:B------:R-:W-:Y:S02]  /*1b20*/  ISETP.LE.AND P0, PT, RZ, UR4, PT ;  /* 0x00000004ff007c0c */ /* 0x000fe4000bf03270 */
[----:B------:R-:W-:Y:S02]  /*1b30*/  ISETP.GE.AND P3, PT, R3, RZ, PT ;  /* 0x000000ff0300720c */ /* 0x000fe40003f66270 */
[----:B0-----:R-:W-:-:S04]  /*1b40*/  IADD3 R4, P1, PT, RZ, -R7, RZ ;  /* 0x80000007ff047210 */ /* 0x001fc80007f3e0ff */
[----:B------:R-:W-:Y:S01]  /*1b50*/  SEL R4, R4, R7, !P0 ;  /* 0x0000000704047207 */ /* 0x000fe20004000000 */
[----:B------:R-:W-:-:S05]  /*1b60*/  IMAD.X R5, RZ, RZ, ~UR4, P1 ;  /* 0x80000004ff057e24 */ /* 0x000fca00088e06ff */
[----:B------:R-:W-:-:S04]  /*1b70*/  SEL R5, R5, UR4, !P0 ;  /* 0x0000000405057c07 */ /* 0x000fc8000c000000 */
[----:B------:R-:W0:Y:S08]  /*1b80*/  I2F.U64.RP R12, R4 ;  /* 0x00000004000c7312 */ /* 0x000e300000309000 */
[----:B0-----:R-:W0:Y:S02]  /*1b90*/  MUFU.RCP R12, R12 ;  /* 0x0000000c000c7308 */ /* 0x001e240000001000 */
[----:B0-----:R-:W-:-:S06]  /*1ba0*/  VIADD R8, R12, 0x1ffffffe ;  /* 0x1ffffffe0c087836 */ /* 0x001fcc0000000000 */
[----:B------:R-:W0:Y:S02]  /*1bb0*/  F2I.U64.TRUNC R8, R8 ;  /* 0x0000000800087311 */ /* 0x000e24000020d800 */
[----:B0-----:R-:W-:-:S04]  /*1bc0*/  IMAD.WIDE.U32 R10, R8, R4, RZ ;  /* 0x00000004080a7225 */ /* 0x001fc800078e00ff */
[----:B------:R-:W-:Y:S01]  /*1bd0*/  IMAD R11, R8, R5, R11 ;  /* 0x00000005080b7224 */ /* 0x000fe200078e020b */
[----:B------:R-:W-:-:S03]  /*1be0*/  IADD3 R13, P0, PT, RZ, -R10, RZ ;  /* 0x8000000aff0d7210 */ /* 0x000fc60007f1e0ff */
[----:B------:R-:W-:Y:S02]  /*1bf0*/  IMAD R11, R9, R4, R11 ;  /* 0x00000004090b7224 */ /* 0x000fe400078e020b */
[----:B------:R-:W-:-:S04]  /*1c00*/  IMAD.HI.U32 R10, R8, R13, RZ ;  /* 0x0000000d080a7227 */ /* 0x000fc800078e00ff */
[----:B------:R-:W-:Y:S01]  /*1c10*/  IMAD.X R15, RZ, RZ, ~R11, P0 ;  /* 0x000000ffff0f7224 */ /* 0x000fe200000e0e0b */
[----:B------:R-:W-:-:S03]  /*1c20*/  MOV R11, R8 ;  /* 0x00000008000b7202 */ /* 0x000fc60000000f00 */
[-C--:B------:R-:W-:Y:S02]  /*1c30*/  IMAD R17, R9, R15.reuse, RZ ;  /* 0x0000000f09117224 */ /* 0x080fe400078e02ff */
[----:B------:R-:W-:-:S04]  /*1c40*/  IMAD.WIDE.U32 R10, P0, R8, R15, R10 ;  /* 0x0000000f080a7225 */ /* 0x000fc8000780000a */
[----:B------:R-:W-:-:S04]  /*1c50*/  IMAD.HI.U32 R15, R9, R15, RZ ;  /* 0x0000000f090f7227 */ /* 0x000fc800078e00ff */
[----:B------:R-:W-:-:S05]  /*1c60*/  IMAD.HI.U32 R10, P1, R9, R13, R10 ;  /* 0x0000000d090a7227 */ /* 0x000fca000782000a */
[----:B------:R-:W-:Y:S01]  /*1c70*/  IADD3 R11, P2, PT, R17, R10, RZ ;  /* 0x0000000a110b7210 */ /* 0x000fe20007f5e0ff */
[----:B------:R-:W-:Y:S01]  /*1c80*/  IMAD.X R10, R15, 0x1, R9, P0 ;  /* 0x000000010f0a7824 */ /* 0x000fe200000e0609 */
[----:B------:R-:W-:-:S03]  /*1c90*/  IADD3 R15, P4, PT, RZ, -R2, RZ ;  /* 0x80000002ff0f7210 */ /* 0x000fc60007f9e0ff */
[----:B------:R-:W-:Y:S01]  /*1ca0*/  IMAD.WIDE.U32 R8, R11, R4, RZ ;  /* 0x000000040b087225 */ /* 0x000fe200078e00ff */
[----:B------:R-:W-:-:S03]  /*1cb0*/  IADD3.X R13, PT, PT, RZ, RZ, R10, P2, P1 ;  /* 0x000000ffff0d7210 */ /* 0x000fc600017e240a */
[----:B------:R-:W-:Y:S01]  /*1cc0*/  IMAD R9, R11, R5, R9 ;  /* 0x000000050b097224 */ /* 0x000fe200078e0209 */
[----:B------:R-:W-:Y:S02]  /*1cd0*/  IADD3 R17, P0, PT, RZ, -R8, RZ ;  /* 0x80000008ff117210 */ /* 0x000fe40007f1e0ff */
[----:B------:R-:W-:Y:S01]  /*1ce0*/  SEL R8, R15, R2, !P3 ;  /* 0x000000020f087207 */ /* 0x000fe20005800000 */
[----:B------:R-:W-:Y:S02]  /*1cf0*/  IMAD R9, R13, R4, R9 ;  /* 0x000000040d097224 */ /* 0x000fe400078e0209 */
[----:B------:R-:W-:-:S04]  /*1d00*/  IMAD.HI.U32 R10, R11, R17, RZ ;  /* 0x000000110b0a7227 */ /* 0x000fc800078e00ff */
[----:B------:R-:W-:-:S04]  /*1d10*/  IMAD.X R12, RZ, RZ, ~R9, P0 ;  /* 0x000000ffff0c7224 */ /* 0x000fc800000e0e09 */
[----:B------:R-:W-:-:S04]  /*1d20*/  IMAD.WIDE.U32 R10, P0, R11, R12, R10 ;  /* 0x0000000c0b0a7225 */ /* 0x000fc8000780000a */
[----:B------:R-:W-:-:S04]  /*1d30*/  IMAD.HI.U32 R9, P1, R13, R17, R10 ;  /* 0x000000110d097227 */ /* 0x000fc8000782000a */
[CC--:B------:R-:W-:Y:S02]  /*1d40*/  IMAD R10, R13.reuse, R12.reuse, RZ ;  /* 0x0000000c0d0a7224 */ /* 0x0c0fe400078e02ff */
[----:B------:R-:W-:-:S03]  /*1d50*/  IMAD.HI.U32 R12, R13, R12, RZ ;  /* 0x0000000c0d0c7227 */ /* 0x000fc600078e00ff */
[----:B------:R-:W-:Y:S01]  /*1d60*/  IADD3 R9, P2, PT, R10, R9, RZ ;  /* 0x000000090a097210 */ /* 0x000fe20007f5e0ff */
[----:B------:R-:W-:Y:S02]  /*1d70*/  IMAD.X R11, RZ, RZ, ~R3, P4 ;  /* 0x000000ffff0b7224 */ /* 0x000fe400020e0e03 */
[----:B------:R-:W-:Y:S02]  /*1d80*/  IMAD.X R13, R12, 0x1, R13, P0 ;  /* 0x000000010c0d7824 */ /* 0x000fe400000e060d */
[----:B------:R-:W-:Y:S01]  /*1d90*/  IMAD.HI.U32 R10, R9, R8, RZ ;  /* 0x00000008090a7227 */ /* 0x000fe200078e00ff */
[----:B------:R-:W-:-:S03]  /*1da0*/  SEL R12, R11, R3, !P3 ;  /* 0x000000030b0c7207 */ /* 0x000fc60005800000 */
[----:B------:R-:W-:Y:S01]  /*1db0*/  HFMA2 R11, -RZ, RZ, 0, 0 ;  /* 0x00000000ff0b7431 */ /* 0x000fe200000001ff */
[----:B------:R-:W-:-:S05]  /*1dc0*/  IADD3.X R13, PT, PT, RZ, RZ, R13, P2, P1 ;  /* 0x000000ffff0d7210 */ /* 0x000fca00017e240d */
[-C--:B------:R-:W-:Y:S02]  /*1dd0*/  IMAD R15, R13, R12.reuse, RZ ;  /* 0x0000000c0d0f7224 */ /* 0x080fe400078e02ff */
[----:B------:R-:W-:-:S04]  /*1de0*/  IMAD.WIDE.U32 R10, R9, R12, R10 ;  /* 0x0000000c090a7225 */ /* 0x000fc800078e000a */
[----:B------:R-:W-:-:S04]  /*1df0*/  IMAD.HI.U32 R9, R13, R12, RZ ;  /* 0x0000000c0d097227 */ /* 0x000fc800078e00ff */
[----:B------:R-:W-:-:S04]  /*1e00*/  IMAD.HI.U32 R10, P0, R13, R8, R10 ;  /* 0x000000080d0a7227 */ /* 0x000fc8000780000a */
[----:B------:R-:W-:Y:S01]  /*1e10*/  IMAD.X R9, RZ, RZ, R9, P0 ;  /* 0x000000ffff097224 */ /* 0x000fe200000e0609 */
[----:B------:R-:W-:-:S05]  /*1e20*/  IADD3 R13, P1, PT, R15, R10, RZ ;  /* 0x0000000a0f0d7210 */ /* 0x000fca0007f3e0ff */
[----:B------:R-:W-:-:S04]  /*1e30*/  IMAD.WIDE.U32 R10, R13, R4, RZ ;  /* 0x000000040d0a7225 */ /* 0x000fc800078e00ff */
[----:B------:R-:W-:Y:S01]  /*1e40*/  IMAD.X R9, RZ, RZ, R9, P1 ;  /* 0x000000ffff097224 */ /* 0x000fe200008e0609 */
[----:B------:R-:W-:Y:S01]  /*1e50*/  IADD3 R17, P1, PT, -R10, R8, RZ ;  /* 0x000000080a117210 */ /* 0x000fe20007f3e1ff */
[C---:B------:R-:W-:Y:S01]  /*1e60*/  IMAD R11, R13.reuse, R5, R11 ;  /* 0x000000050d0b7224 */ /* 0x040fe200078e020b */
[----:B------:R-:W-:Y:S02]  /*1e70*/  IADD3 R8, P2, PT, R13, 0x1, RZ ;  /* 0x000000010d087810 */ /* 0x000fe40007f5e0ff */
[-C--:B------:R-:W-:Y:S01]  /*1e80*/  ISETP.GE.U32.AND P0, PT, R17, R4.reuse, PT ;  /* 0x000000041100720c */ /* 0x080fe20003f06070 */
[----:B------:R-:W-:Y:S01]  /*1e90*/  IMAD R11, R9, R4, R11 ;  /* 0x00000004090b7224 */ /* 0x000fe200078e020b */
[----:B------:R-:W-:-:S03]  /*1ea0*/  IADD3.X R10, PT, PT, RZ, R9, RZ, P2, !PT ;  /* 0x00000009ff0a7210 */ /* 0x000fc600017fe4ff */
[----:B------:R-:W-:Y:S01]  /*1eb0*/  IMAD.X R19, R12, 0x1, ~R11, P1 ;  /* 0x000000010c137824 */ /* 0x000fe200008e0e0b */
[----:B------:R-:W-:-:S04]  /*1ec0*/  IADD3 R11, P1, PT, R17, -R4, RZ ;  /* 0x80000004110b7210 */ /* 0x000fc80007f3e0ff */
[C---:B------:R-:W-:Y:S01]  /*1ed0*/  ISETP.GE.U32.AND.EX P0, PT, R19.reuse, R5, PT, P0 ;  /* 0x000000051300720c */ /* 0x040fe20003f06100 */
[----:B------:R-:W-:-:S03]  /*1ee0*/  IMAD.X R15, R19, 0x1, ~R5, P1 ;  /* 0x00000001130f7824 */ /* 0x000fc600008e0e05 */
[----:B------:R-:W-:Y:S02]  /*1ef0*/  SEL R11, R11, R17, P0 ;  /* 0x000000110b0b7207 */ /* 0x000fe40000000000 */
[----:B------:R-:W-:Y:S02]  /*1f00*/  SEL R13, R8, R13, P0 ;  /* 0x0000000d080d7207 */ /* 0x000fe40000000000 */
[----:B------:R-:W-:Y:S02]  /*1f10*/  SEL R15, R15, R19, P0 ;  /* 0x000000130f0f7207 */ /* 0x000fe40000000000 */
[----:B------:R-:W-:Y:S02]  /*1f20*/  ISETP.GE.U32.AND P1, PT, R11, R4, PT ;  /* 0x000000040b00720c */ /* 0x000fe40003f26070 */
[----:B------:R-:W-:Y:S02]  /*1f30*/  SEL R8, R10, R9, P0 ;  /* 0x000000090a087207 */ /* 0x000fe40000000000 */
[----:B------:R-:W-:-:S02]  /*1f40*/  IADD3 R4, P2, PT, R13, 0x1, RZ ;  /* 0x000000010d047810 */ /* 0x000fc40007f5e0ff */
[----:B------:R-:W-:Y:S02]  /*1f50*/  ISETP.GE.U32.AND.EX P0, PT, R15, R5, PT, P1 ;  /* 0x000000050f00720c */ /* 0x000fe40003f06110 */
[----:B------:R-:W-:Y:S01]  /*1f60*/  LOP3.LUT R10, R3, UR4, RZ, 0x3c, !PT ;  /* 0x00000004030a7c12 */ /* 0x000fe2000f8e3cff */
[----:B------:R-:W-:Y:S01]  /*1f70*/  IMAD.X R5, RZ, RZ, R8, P2 ;  /* 0x000000ffff057224 */ /* 0x000fe200010e0608 */
[----:B------:R-:W-:Y:S02]  /*1f80*/  SEL R4, R4, R13, P0 ;  /* 0x0000000d04047207 */ /* 0x000fe40000000000 */
[----:B------:R-:W-:Y:S02]  /*1f90*/  ISETP.GE.AND P1, PT, R10, RZ, PT ;  /* 0x000000ff0a00720c */ /* 0x000fe40003f26270 */
[----:B------:R-:W-:Y:S02]  /*1fa0*/  SEL R5, R5, R8, P0 ;  /* 0x0000000805057207 */ /* 0x000fe40000000000 */
[----:B------:R-:W-:-:S02]  /*1fb0*/  IADD3 R9, P2, PT, RZ, -R4, RZ ;  /* 0x80000004ff097210 */ /* 0x000fc40007f5e0ff */
[----:B------:R-:W-:Y:S01]  /*1fc0*/  ISETP.NE.U32.AND P0, PT, R7, RZ, PT ;  /* 0x000000ff0700720c */ /* 0x000fe20003f05070 */
[----:B------:R-:W-:Y:S01]  /*1fd0*/  IMAD.MOV.U32 R7, RZ, RZ, 0x0 ;  /* 0x00000000ff077424 */ /* 0x000fe200078e00ff */
[----:B------:R-:W-:Y:S01]  /*1fe0*/  SEL R4, R9, R4, !P1 ;  /* 0x0000000409047207 */ /* 0x000fe20004800000 */
[----:B------:R-:W-:Y:S01]  /*1ff0*/  IMAD.X R8, RZ, RZ, ~R5, P2 ;  /* 0x000000ffff087224 */ /* 0x000fe200010e0e05 */
[----:B------:R-:W-:-:S04]  /*2000*/  ISETP.NE.AND.EX P0, PT, RZ, UR4, PT, P0 ;  /* 0x00000004ff007c0c */ /* 0x000fc8000bf05300 */
[----:B------:R-:W-:Y:S02]  /*2010*/  SEL R5, R8, R5, !P1 ;  /* 0x0000000508057207 */ /* 0x000fe40004800000 */
[----:B------:R-:W-:Y:S02]  /*2020*/  SEL R4, R4, 0xffffffff, P0 ;  /* 0xffffffff04047807 */ /* 0x000fe40000000000 */
[----:B------:R-:W-:Y:S01]  /*2030*/  SEL R5, R5, 0xffffffff, P0 ;  /* 0xffffffff05057807 */ /* 0x000fe20000000000 */
[----:B------:R-:W-:Y:S06]  /*2040*/  RET.REL.NODEC R6 `(_ZN4vllm30reshape_and_cache_flash_kernelI13__nv_bfloat16S1_LNS_18Fp8KVCacheDataTypeE0EEEvPKT_S5_PT0_S7_PKlllllliiiPKfSB_) ;  /* 0xffffffdc06ec7950 */ /* 0x000fec0003c3ffff */
.L_x_13:
[----:B------:R-:W-:-:S00]  /*2050*/  BRA `(.L_x_13) ;  /* 0xfffffffc00fc7947 */ /* 0x000fc0000383ffff */
[----:B------:R-:W-:-:S00]  /*2060*/  NOP ;  /* 0x0000000000007918 */ /* 0x000fc00000000000 */
        /* <DEDUP_REMOVED lines=9> */
.L_x_70:


//--------------------- .text._ZN4vllm30reshape_and_cache_flash_kernelI6__halfS1_LNS_18Fp8KVCacheDataTypeE0EEEvPKT_S5_PT0_S7_PKlllllliiiPKfSB_ --------------------------
	.section	.text._ZN4vllm30reshape_and_cache_flash_kernelI6__halfS1_LNS_18Fp8KVCacheDataTypeE0EEEvPKT_S5_PT0_S7_PKlllllliiiPKfSB_,"ax",@progbits
	.align	128
        .global         _ZN4vllm30reshape_and_cache_flash_kernelI6__halfS1_LNS_18Fp8KVCacheDataTypeE0EEEvPKT_S5_PT0_S7_PKlllllliiiPKfSB_
        .type           _ZN4vllm30reshape_and_cache_flash_kernelI6__halfS1_LNS_18Fp8KVCacheDataTypeE0EEEvPKT_S5_PT0_S7_PKlllllliiiPKfSB_,@function
        .size           _ZN4vllm30reshape_and_cache_flash_kernelI6__halfS1_LNS_18Fp8KVCacheDataTypeE0EEEvPKT_S5_PT0_S7_PKlllllliiiPKfSB_,(.L_x_71 - _ZN4vllm30reshape_and_cache_flash_kernelI6__halfS1_LNS_18Fp8KVCacheDataTypeE0EEEvPKT_S5_PT0_S7_PKlllllliiiPKfSB_)
        .other          _ZN4vllm30reshape_and_cache_flash_kernelI6__halfS1_LNS_18Fp8KVCacheDataTypeE0EEEvPKT_S5_PT0_S7_PKlllllliiiPKfSB_,@"STO_CUDA_ENTRY STV_DEFAULT"
_ZN4vllm30reshape_and_cache_flash_kernelI6__halfS1_LNS_18Fp8KVCacheDataTypeE0EEEvPKT_S5_PT0_S7_PKlllllliiiPKfSB_:
.text._ZN4vllm30reshape_and_cache_flash_kernelI6__halfS1_LNS_18Fp8KVCacheDataTypeE0EEEvPKT_S5_PT0_S7_PKlllllliiiPKfSB_:
        /* <DEDUP_REMOVED lines=37> */
.L_x_14:
[----:B------:R-:W-:-:S07]  /*0250*/  MOV R6, 0x270 ;  /* 0x0000027000067802 */ /* 0x000fce0000000f00 */
[----:B------:R-:W-:Y:S05]  /*0260*/  CALL.REL.NOINC `($__internal_1_$__cuda_sm20_div_s64) ;  /* 0x0000001800287944 */ /* 0x000fea0003c00000 */
        /* <DEDUP_REMOVED lines=10> */
.L_x_15:
        /* <DEDUP_REMOVED lines=52> */
.L_x_19:
[----:B--2---:R-:W-:Y:S02]  /*0650*/  SHF.R.S32.HI R13, RZ, 0x1f, R6 ;  /* 0x0000001fff0d7819 */ /* 0x004fe40000011406 */
[----:B------:R-:W-:-:S05]  /*0660*/  MOV R12, R6 ;  /* 0x00000006000c7202 */ /* 0x000fca0000000f00 */
        /* <DEDUP_REMOVED lines=30> */
[----:B------:R-:W-:Y:S01]  /*0850*/  IMAD R19, R11, R19, R6 ;  /* 0x000000130b137224 */ /* 0x000fe200078e0206 */
[----:B------:R-:W-:Y:S01]  /*0860*/  IADD3 R6, PT, PT, R5, R6, RZ ;  /* 0x0000000605067210 */ /* 0x000fe20007ffe0ff */
[----:B------:R-:W-:-:S03]  /*0870*/  IMAD R16, R17, UR71, R16 ;  /* 0x0000004711107c24 */ /* 0x000fc6000f8e0210 */
        /* <DEDUP_REMOVED lines=14> */
.L_x_18:
        /* <DEDUP_REMOVED lines=18> */
.L_x_22:
        /* <DEDUP_REMOVED lines=18> */
[----:B------:R-:W-:Y:S01]  /*0ba0*/  ISETP.GE.AND P3, PT, R12, RZ, PT ;  /* 0x000000ff0c00720c */ /* 0x000fe20003f66270 */
[----:B------:R-:W-:Y:S02]  /*0bb0*/  IMAD.MOV.U32 R12, RZ, RZ, R2 ;  /* 0x000000ffff0c7224 */ /* 0x000fe400078e0002 */
        /* <DEDUP_REMOVED lines=8> */
[----:B------:R-:W-:Y:S01]  /*0c40*/  SHF.R.S32.HI R16, RZ, 0x1f, R17 ;  /* 0x0000001fff107819 */ /* 0x000fe20000011411 */
[C---:B------:R-:W-:Y:S01]  /*0c50*/  IMAD.WIDE.U32 R12, R17.reuse, UR72, R12 ;  /* 0x00000048110c7c25 */ /* 0x040fe2000f8e000c */
[----:B------:R-:W-:-:S03]  /*0c60*/  IADD3 R19, PT, PT, -R17, RZ, RZ ;  /* 0x000000ff11137210 */ /* 0x000fc60007ffe1ff */
        /* <DEDUP_REMOVED lines=9> */
[----:B--2---:R-:W-:Y:S02]  /*0d00*/  HADD2.F32 R15, -RZ, R15.H0_H0 ;  /* 0x2000000fff0f7230 */ /* 0x004fe40000004100 */
[----:B---3--:R-:W-:Y:S01]  /*0d10*/  HADD2.F32 R16, -RZ, R14.H0_H0 ;  /* 0x2000000eff107230 */ /* 0x008fe20000004100 */
[C---:B------:R-:W-:Y:S02]  /*0d20*/  IADD3 R14, P1, PT, R12.reuse, UR48, RZ ;  /* 0x000000300c0e7c10 */ /* 0x040fe4000ff3e0ff */
[----:B------:R-:W-:Y:S02]  /*0d30*/  IADD3 R12, P2, PT, R12, UR50, RZ ;  /* 0x000000320c0c7c10 */ /* 0x000fe4000ff5e0ff */
[----:B------:R-:W-:Y:S02]  /*0d40*/  F2FP.F16.F32.PACK_AB R16, R16, R15 ;  /* 0x0000000f1010723e */ /* 0x000fe400000000ff */
[----:B------:R-:W-:-:S02]  /*0d50*/  IADD3.X R15, PT, PT, R13, UR49, RZ, P1, !PT ;  /* 0x000000310d0f7c10 */ /* 0x000fc40008ffe4ff */
[----:B------:R-:W-:Y:S02]  /*0d60*/  IADD3.X R13, PT, PT, R13, UR51, RZ, P2, !PT ;  /* 0x000000330d0d7c10 */ /* 0x000fe400097fe4ff */
[----:B------:R-:W-:Y:S01]  /*0d70*/  PRMT R17, R16, 0x7632, R17 ;  /* 0x0000763210117816 */ /* 0x000fe20000000011 */
[----:B------:R2:W-:Y:S01]  /*0d80*/  STG.E.U16 desc[UR68][R14.64], R16 ;  /* 0x000000100e007986 */ /* 0x0005e2000c101544 */
[----:B------:R-:W-:-:S03]  /*0d90*/  ISETP.GE.AND P1, PT, R6, R4, PT ;  /* 0x000000040600720c */ /* 0x000fc60003f26270 */
[----:B------:R2:W-:Y:S10]  /*0da0*/  STG.E.U16 desc[UR68][R12.64], R17 ;  /* 0x000000110c007986 */ /* 0x0005f4000c101544 */
[----:B------:R-:W-:Y:S05]  /*0db0*/  @!P1 BRA `(.L_x_22) ;  /* 0xfffffffc00309947 */ /* 0x000fea000383ffff */
[----:B------:R-:W-:Y:S05]  /*0dc0*/  BRA `(.L_x_17) ;  /* 0x0000000c00447947 */ /* 0x000fea0003800000 */
.L_x_21:
[-C--:B------:R-:W-:Y:S01]  /*0dd0*/  IABS R17, R9.reuse ;  /* 0x0000000900117213 */ /* 0x080fe20000000000 */
[----:B------:R-:W2:Y:S03]  /*0de0*/  LDC.64 R10, c[0x0][0x3e8] ;  /* 0x0000fa00ff0a7b82 */ /* 0x000ea60000000a00 */
[----:B------:R-:W3:Y:S05]  /*0df0*/  I2F.RP R8, R17 ;  /* 0x0000001100087306 */ /* 0x000eea0000209400 */
[----:B------:R-:W4:Y:S03]  /*0e00*/  LDC R19, c[0x0][0x3d4] ;  /* 0x0000f500ff137b82 */ /* 0x000f260000000800 */
[----:B---3--:R-:W3:Y:S01]  /*0e10*/  MUFU.RCP R8, R8 ;  /* 0x0000000800087308 */ /* 0x008ee20000001000 */
[----:B------:R-:W-:Y:S01]  /*0e20*/  ISETP.NE.AND P0, PT, R9, RZ, PT ;  /* 0x000000ff0900720c */ /* 0x000fe20003f05270 */
[----:B--2---:R2:W5:Y:S01]  /*0e30*/  LDG.E R16, desc[UR68][R10.64] ;  /* 0x000000440a107981 */ /* 0x004562000c1e1900 */
[----:B------:R-:W-:-:S02]  /*0e40*/  LOP3.LUT R20, RZ, R9, RZ, 0x33, !PT ;  /* 0x00000009ff147212 */ /* 0x000fc400078e33ff */
[----:B---3--:R-:W-:-:S04]  /*0e50*/  IADD3 R12, PT, PT, R8, 0xffffffe, RZ ;  /* 0x0ffffffe080c7810 */ /* 0x008fc80007ffe0ff */
[----:B------:R3:W0:Y:S02]  /*0e60*/  F2I.FTZ.U32.TRUNC.NTZ R13, R12 ;  /* 0x0000000c000d7305 */ /* 0x000624000021f000 */
[----:B---3--:R-:W-:Y:S02]  /*0e70*/  IMAD.MOV.U32 R12, RZ, RZ, RZ ;  /* 0x000000ffff0c7224 */ /* 0x008fe400078e00ff */
[----:B0-----:R-:W-:-:S04]  /*0e80*/  IMAD.MOV R14, RZ, RZ, -R13 ;  /* 0x000000ffff0e7224 */ /* 0x001fc800078e0a0d */
[----:B--2---:R-:W-:-:S04]  /*0e90*/  IMAD R11, R14, R17, RZ ;  /* 0x000000110e0b7224 */ /* 0x004fc800078e02ff */
[----:B----4-:R-:W-:-:S07]  /*0ea0*/  IMAD.HI.U32 R18, R13, R11, R12 ;  /* 0x0000000b0d127227 */ /* 0x010fce00078e000c */
.L_x_23:
[--C-:B------:R-:W-:Y:S01]  /*0eb0*/  SHF.R.S32.HI R11, RZ, 0x1f, R6.reuse ;  /* 0x0000001fff0b7819 */ /* 0x100fe20000011406 */
[----:B------:R-:W-:-:S04]  /*0ec0*/  IMAD.MOV.U32 R10, RZ, RZ, R6 ;  /* 0x000000ffff0a7224 */ /* 0x000fc800078e0006 */
[----:B------:R-:W-:-:S04]  /*0ed0*/  IMAD.WIDE.U32 R8, R0, UR14, R10 ;  /* 0x0000000e00087c25 */ /* 0x000fc8000f8e000a */
[----:B------:R-:W-:Y:S01]  /*0ee0*/  IMAD R13, R0, UR15, R9 ;  /* 0x0000000f000d7c24 */ /* 0x000fe2000f8e0209 */
[----:B------:R-:W-:Y:S01]  /*0ef0*/  LEA R12, P2, R8, UR34, 0x1 ;  /* 0x00000022080c7c11 */ /* 0x000fe2000f8408ff */
[----:B------:R-:W-:-:S03]  /*0f00*/  IMAD.WIDE.U32 R10, R0, UR12, R10 ;  /* 0x0000000c000a7c25 */ /* 0x000fc6000f8e000a */
[----:B------:R-:W-:Y:S01]  /*0f10*/  LEA.HI.X R13, R8, UR35, R13, 0x1, P2 ;  /* 0x00000023080d7c11 */ /* 0x000fe200090f0c0d */
[----:B------:R-:W-:Y:S01]  /*0f20*/  IMAD R9, R0, UR13, R11 ;  /* 0x0000000d00097c24 */ /* 0x000fe2000f8e020b */
[----:B------:R-:W-:-:S03]  /*0f30*/  LEA R14, P1, R10, UR32, 0x1 ;  /* 0x000000200a0e7c11 */ /* 0x000fc6000f8208ff */
[----:B------:R0:W2:Y:S01]  /*0f40*/  LDG.E.U16.CONSTANT R12, desc[UR68][R12.64] ;  /* 0x000000440c0c7981 */ /* 0x0000a2000c1e9500 */
[----:B------:R-:W-:-:S05]  /*0f50*/  LEA.HI.X R15, R10, UR33, R9, 0x1, P1 ;  /* 0x000000210a0f7c11 */ /* 0x000fca00088f0c09 */
[----:B------:R3:W4:Y:S01]  /*0f60*/  LDG.E.U16.CONSTANT R14, desc[UR68][R14.64] ;  /* 0x000000440e0e7981 */ /* 0x000722000c1e9500 */
[----:B------:R-:W-:Y:S02]  /*0f70*/  IABS R9, R6 ;  /* 0x0000000600097213 */ /* 0x000fe40000000000 */
[----:B------:R-:W-:-:S03]  /*0f80*/  IABS R11, R19 ;  /* 0x00000013000b7213 */ /* 0x000fc60000000000 */
[----:B------:R-:W-:-:S04]  /*0f90*/  IMAD.HI.U32 R8, R18, R9, RZ ;  /* 0x0000000912087227 */ /* 0x000fc800078e00ff */
[----:B------:R-:W-:-:S04]  /*0fa0*/  IMAD.MOV R10, RZ, RZ, -R8 ;  /* 0x000000ffff0a7224 */ /* 0x000fc800078e0a08 */
[----:B------:R-:W-:-:S05]  /*0fb0*/  IMAD R10, R11, R10, R9 ;  /* 0x0000000a0b0a7224 */ /* 0x000fca00078e0209 */
[----:B------:R-:W-:Y:S02]  /*0fc0*/  ISETP.GT.U32.AND P2, PT, R17, R10, PT ;  /* 0x0000000a1100720c */ /* 0x000fe40003f44070 */
[----:B------:R-:W-:-:S11]  /*0fd0*/  LOP3.LUT R9, R6, R19, RZ, 0x3c, !PT ;  /* 0x0000001306097212 */ /* 0x000fd600078e3cff */
[----:B------:R-:W-:-:S04]  /*0fe0*/  @!P2 IADD3 R10, PT, PT, R10, -R11, RZ ;  /* 0x8000000b0a0aa210 */ /* 0x000fc80007ffe0ff */
[----:B------:R-:W-:Y:S02]  /*0ff0*/  ISETP.GE.U32.AND P1, PT, R10, R17, PT ;  /* 0x000000110a00720c */ /* 0x000fe40003f26070 */
[----:B------:R-:W-:Y:S01]  /*1000*/  ISETP.GE.AND P3, PT, R9, RZ, PT ;  /* 0x000000ff0900720c */ /* 0x000fe20003f66270 */
[----:B------:R-:W-:-:S10]  /*1010*/  @!P2 VIADD R8, R8, 0x1 ;  /* 0x000000010808a836 */ /* 0x000fd40000000000 */
[----:B------:R-:W-:-:S04]  /*1020*/  @P1 VIADD R8, R8, 0x1 ;  /* 0x0000000108081836 */ /* 0x000fc80000000000 */
[----:B------:R-:W-:-:S05]  /*1030*/  @!P3 IMAD.MOV R8, RZ, RZ, -R8 ;  /* 0x000000ffff08b224 */ /* 0x000fca00078e0a08 */
[----:B------:R-:W-:Y:S01]  /*1040*/  SEL R11, R20, R8, !P0 ;  /* 0x00000008140b7207 */ /* 0x000fe20004000000 */
[----:B------:R-:W-:Y:S01]  /*1050*/  IMAD.MOV.U32 R9, RZ, RZ, R7 ;  /* 0x000000ffff097224 */ /* 0x000fe200078e0007 */
[----:B------:R-:W-:Y:S02]  /*1060*/  MOV R8, R2 ;  /* 0x0000000200087202 */ /* 0x000fe40000000f00 */
[--C-:B------:R-:W-:Y:S01]  /*1070*/  SHF.R.S32.HI R10, RZ, 0x1f, R11.reuse ;  /* 0x0000001fff0a7819 */ /* 0x100fe2000001140b */
[----:B0-----:R-:W-:Y:S02]  /*1080*/  IMAD.MOV R13, RZ, RZ, -R11 ;  /* 0x000000ffff0d7224 */ /* 0x001fe400078e0a0b */
[----:B------:R-:W-:-:S04]  /*1090*/  IMAD.WIDE.U32 R8, R11, UR74, R8 ;  /* 0x0000004a0b087c25 */ /* 0x000fc8000f8e0008 */
[----:B------:R-:W-:Y:S02]  /*10a0*/  IMAD R13, R19, R13, R6 ;  /* 0x0000000d130d7224 */ /* 0x000fe400078e0206 */
[----:B------:R-:W-:-:S03]  /*10b0*/  IMAD R10, R10, UR74, RZ ;  /* 0x0000004a0a0a7c24 */ /* 0x000fc6000f8e02ff */
[----:B---3--:R-:W-:Y:S01]  /*10c0*/  SHF.R.S32.HI R15, RZ, 0x1f, R13 ;  /* 0x0000001fff0f7819 */ /* 0x008fe2000001140d */
[----:B------:R-:W-:Y:S01]  /*10d0*/  IMAD R10, R11, UR75, R10 ;  /* 0x0000004b0b0a7c24 */ /* 0x000fe2000f8e020a */
[----:B------:R-:W-:Y:S01]  /*10e0*/  IADD3 R13, P1, PT, R13, R8, RZ ;  /* 0x000000080d0d7210 */ /* 0x000fe20007f3e0ff */
[----:B------:R-:W-:Y:S02]  /*10f0*/  IMAD.IADD R6, R5, 0x1, R6 ;  /* 0x0000000105067824 */ /* 0x000fe400078e0206 */
[----:B--2---:R-:W-:Y:S01]  /*1100*/  HADD2.F32 R11, -RZ, R12.H0_H0 ;  /* 0x2000000cff0b7230 */ /* 0x004fe20000004100 */
[----:B------:R-:W-:Y:S01]  /*1110*/  IADD3.X R12, PT, PT, R15, R9, R10, P1, !PT ;  /* 0x000000090f0c7210 */ /* 0x000fe20000ffe40a */
[----:B------:R-:W-:-:S03]  /*1120*/  IMAD.SHL.U32 R10, R13, 0x2, RZ ;  /* 0x000000020d0a7824 */ /* 0x000fc600078e00ff */
[----:B-----5:R-:W-:Y:S01]  /*1130*/  FMUL R11, R16, R11 ;  /* 0x0000000b100b7220 */ /* 0x020fe20000400000 */
[----:B----4-:R-:W-:Y:S01]  /*1140*/  HADD2.F32 R14, -RZ, R14.H0_H0 ;  /* 0x2000000eff0e7230 */ /* 0x010fe20000004100 */
[C---:B------:R-:W-:Y:S02]  /*1150*/  IADD3 R8, P1, PT, R10.reuse, UR52, RZ ;  /* 0x000000340a087c10 */ /* 0x040fe4000ff3e0ff */
[----:B------:R-:W-:Y:S02]  /*1160*/  SHF.L.U64.HI R12, R13, 0x1, R12 ;  /* 0x000000010d0c7819 */ /* 0x000fe4000001020c */
[----:B------:R-:W-:Y:S02]  /*1170*/  IADD3 R10, P2, PT, R10, UR54, RZ ;  /* 0x000000360a0a7c10 */ /* 0x000fe4000ff5e0ff */
[----:B------:R-:W-:Y:S02]  /*1180*/  F2FP.F16.F32.PACK_AB R14, R11, R14 ;  /* 0x0000000e0b0e723e */ /* 0x000fe400000000ff */
[----:B------:R-:W-:-:S02]  /*1190*/  IADD3.X R9, PT, PT, R12, UR53, RZ, P1, !PT ;  /* 0x000000350c097c10 */ /* 0x000fc40008ffe4ff */
[----:B------:R-:W-:Y:S02]  /*11a0*/  IADD3.X R11, PT, PT, R12, UR55, RZ, P2, !PT ;  /* 0x000000370c0b7c10 */ /* 0x000fe400097fe4ff */
[----:B------:R-:W-:Y:S01]  /*11b0*/  PRMT R12, R14, 0x7632, R12 ;  /* 0x000076320e0c7816 */ /* 0x000fe2000000000c */
[----:B------:R0:W-:Y:S04]  /*11c0*/  STG.E.U16 desc[UR68][R8.64], R14 ;  /* 0x0000000e08007986 */ /* 0x0001e8000c101544 */
[----:B------:R0:W-:Y:S01]  /*11d0*/  STG.E.U16 desc[UR68][R10.64], R12 ;  /* 0x0000000c0a007986 */ /* 0x0001e2000c101544 */
[----:B------:R-:W-:-:S13]  /*11e0*/  ISETP.GE.AND P1, PT, R6, R4, PT ;  /* 0x000000040600720c */ /* 0x000fda0003f26270 */
[----:B0-----:R-:W-:Y:S05]  /*11f0*/  @!P1 BRA `(.L_x_23) ;  /* 0xfffffffc002c9947 */ /* 0x001fea000383ffff */
[----:B------:R-:W-:Y:S05]  /*1200*/  BRA `(.L_x_17) ;  /* 0x0000000800347947 */ /* 0x000fea0003800000 */
.L_x_20:
        /* <DEDUP_REMOVED lines=13> */
[----:B---3--:R-:W-:Y:S01]  /*12e0*/  IMAD.MOV.U32 R10, RZ, RZ, RZ ;  /* 0x000000ffff0a7224 */ /* 0x008fe200078e00ff */
[----:B----4-:R-:W-:-:S05]  /*12f0*/  IADD3 R12, PT, PT, RZ, -R11, RZ ;  /* 0x8000000bff0c7210 */ /* 0x010fca0007ffe0ff */
[----:B------:R-:W-:-:S04]  /*1300*/  IMAD R13, R12, R17, RZ ;  /* 0x000000110c0d7224 */ /* 0x000fc800078e02ff */
[----:B--2---:R-:W-:-:S07]  /*1310*/  IMAD.HI.U32 R18, R11, R13, R10 ;  /* 0x0000000d0b127227 */ /* 0x004fce00078e000a */
.L_x_25:
[--C-:B------:R-:W-:Y:S01]  /*1320*/  SHF.R.S32.HI R11, RZ, 0x1f, R6.reuse ;  /* 0x0000001fff0b7819 */ /* 0x100fe20000011406 */
[----:B------:R-:W-:Y:S01]  /*1330*/  IMAD.MOV.U32 R10, RZ, RZ, R6 ;  /* 0x000000ffff0a7224 */ /* 0x000fe200078e0006 */
[----:B------:R-:W2:Y:S03]  /*1340*/  LDCU.64 UR64, c[0x0][0x3b8] ;  /* 0x00007700ff4077ac */ /* 0x000ea60008000a00 */
[----:B-1----:R-:W-:-:S04]  /*1350*/  IMAD.WIDE.U32 R8, R0, UR16, R10 ;  /* 0x0000001000087c25 */ /* 0x002fc8000f8e000a */
[----:B------:R-:W-:Y:S01]  /*1360*/  IMAD R9, R0, UR17, R9 ;  /* 0x0000001100097c24 */ /* 0x000fe2000f8e0209 */
[----:B0-----:R-:W-:Y:S01]  /*1370*/  LEA R12, P1, R8, UR36, 0x1 ;  /* 0x00000024080c7c11 */ /* 0x001fe2000f8208ff */
[----:B------:R-:W-:-:S03]  /*1380*/  IMAD.WIDE.U32 R10, R0, UR18, R10 ;  /* 0x00000012000a7c25 */ /* 0x000fc6000f8e000a */
[----:B------:R-:W-:Y:S01]  /*1390*/  LEA.HI.X R13, R8, UR37, R9, 0x1, P1 ;  /* 0x00000025080d7c11 */ /* 0x000fe200088f0c09 */
[----:B------:R-:W-:Y:S01]  /*13a0*/  IMAD R11, R0, UR19, R11 ;  /* 0x00000013000b7c24 */ /* 0x000fe2000f8e020b */
[----:B------:R-:W-:-:S03]  /*13b0*/  LEA R14, P2, R10, UR38, 0x1 ;  /* 0x000000260a0e7c11 */ /* 0x000fc6000f8408ff */
[----:B------:R0:W3:Y:S01]  /*13c0*/  LDG.E.U16.CONSTANT R12, desc[UR68][R12.64] ;  /* 0x000000440c0c7981 */ /* 0x0000e2000c1e9500 */
        /* <DEDUP_REMOVED lines=9> */
[----:B------:R-:W-:Y:S01]  /*1460*/  @!P2 IMAD.IADD R10, R10, 0x1, -R11 ;  /* 0x000000010a0aa824 */ /* 0x000fe200078e0a0b */
[----:B------:R-:W-:-:S04]  /*1470*/  ISETP.GE.AND P3, PT, R9, RZ, PT ;  /* 0x000000ff0900720c */ /* 0x000fc80003f66270 */
[----:B------:R-:W-:Y:S02]  /*1480*/  ISETP.GE.U32.AND P1, PT, R10, R17, PT ;  /* 0x000000110a00720c */ /* 0x000fe40003f26070 */
[----:B------:R-:W-:-:S11]  /*1490*/  @!P2 IADD3 R8, PT, PT, R8, 0x1, RZ ;  /* 0x000000010808a810 */ /* 0x000fd60007ffe0ff */
[----:B------:R-:W-:-:S04]  /*14a0*/  @P1 VIADD R8, R8, 0x1 ;  /* 0x0000000108081836 */ /* 0x000fc80000000000 */
[----:B------:R-:W-:-:S05]  /*14b0*/  @!P3 IMAD.MOV R8, RZ, RZ, -R8 ;  /* 0x000000ffff08b224 */ /* 0x000fca00078e0a08 */
[----:B------:R-:W-:Y:S01]  /*14c0*/  SEL R11, R20, R8, !P0 ;  /* 0x00000008140b7207 */ /* 0x000fe20004000000 */
[----:B------:R-:W-:Y:S01]  /*14d0*/  IMAD.MOV.U32 R8, RZ, RZ, R2 ;  /* 0x000000ffff087224 */ /* 0x000fe200078e0002 */
[----:B------:R-:W-:Y:S02]  /*14e0*/  MOV R9, R7 ;  /* 0x0000000700097202 */ /* 0x000fe40000000f00 */
[--C-:B------:R-:W-:Y:S01]  /*14f0*/  SHF.R.S32.HI R10, RZ, 0x1f, R11.reuse ;  /* 0x0000001fff0a7819 */ /* 0x100fe2000001140b */
[----:B0-----:R-:W-:Y:S02]  /*1500*/  IMAD.MOV R13, RZ, RZ, -R11 ;  /* 0x000000ffff0d7224 */ /* 0x001fe400078e0a0b */
[----:B--2---:R-:W-:-:S04]  /*1510*/  IMAD.WIDE.U32 R8, R11, UR64, R8 ;  /* 0x000000400b087c25 */ /* 0x004fc8000f8e0008 */
[----:B------:R-:W-:Y:S02]  /*1520*/  IMAD R13, R19, R13, R6 ;  /* 0x0000000d130d7224 */ /* 0x000fe400078e0206 */
[----:B------:R-:W-:-:S03]  /*1530*/  IMAD R10, R10, UR64, RZ ;  /* 0x000000400a0a7c24 */ /* 0x000fc6000f8e02ff */
[----:B-1----:R-:W-:Y:S01]  /*1540*/  SHF.R.S32.HI R15, RZ, 0x1f, R13 ;  /* 0x0000001fff0f7819 */ /* 0x002fe2000001140d */
[----:B------:R-:W-:Y:S01]  /*1550*/  IMAD R10, R11, UR65, R10 ;  /* 0x000000410b0a7c24 */ /* 0x000fe2000f8e020a */
[----:B------:R-:W-:Y:S01]  /*1560*/  IADD3 R13, P1, PT, R13, R8, RZ ;  /* 0x000000080d0d7210 */ /* 0x000fe20007f3e0ff */
[----:B------:R-:W-:Y:S02]  /*1570*/  IMAD.IADD R6, R5, 0x1, R6 ;  /* 0x0000000105067824 */ /* 0x000fe400078e0206 */
[----:B---3--:R-:W-:Y:S01]  /*1580*/  HADD2.F32 R11, -RZ, R12.H0_H0 ;  /* 0x2000000cff0b7230 */ /* 0x008fe20000004100 */
        /* <DEDUP_REMOVED lines=14> */
[----:B--2---:R-:W-:Y:S05]  /*1670*/  @!P1 BRA `(.L_x_25) ;  /* 0xfffffffc00289947 */ /* 0x004fea000383ffff */
[----:B------:R-:W-:Y:S05]  /*1680*/  BRA `(.L_x_17) ;  /* 0x0000000400147947 */ /* 0x000fea0003800000 */
.L_x_24:
[----:B------:R-:W-:Y:S01]  /*1690*/  IABS R18, R9 ;  /* 0x0000000900127213 */ /* 0x000fe20000000000 */
[----:B------:R-:W2:Y:S03]  /*16a0*/  LDC.64 R10, c[0x0][0x3e8] ;  /* 0x0000fa00ff0a7b82 */ /* 0x000ea60000000a00 */
[----:B------:R-:W3:Y:S05]  /*16b0*/  I2F.RP R8, R18 ;  /* 0x0000001200087306 */ /* 0x000eea0000209400 */
[----:B------:R-:W4:Y:S03]  /*16c0*/  LDC R19, c[0x0][0x3d4] ;  /* 0x0000f500ff137b82 */ /* 0x000f260000000800 */
[----:B---3--:R-:W3:Y:S01]  /*16d0*/  MUFU.RCP R8, R8 ;  /* 0x0000000800087308 */ /* 0x008ee20000001000 */
[----:B------:R-:W-:Y:S01]  /*16e0*/  HFMA2 R20, -RZ, RZ, 0, 0 ;  /* 0x00000000ff147431 */ /* 0x000fe200000001ff */
        /* <DEDUP_REMOVED lines=8> */
.L_x_26:
        /* <DEDUP_REMOVED lines=15> */
[----:B------:R-:W-:-:S04]  /*1860*/  IMAD.HI.U32 R8, R20, R9, RZ ;  /* 0x0000000914087227 */ /* 0x000fc800078e00ff */
[----:B------:R-:W-:-:S04]  /*1870*/  IMAD.MOV R10, RZ, RZ, -R8 ;  /* 0x000000ffff0a7224 */ /* 0x000fc800078e0a08 */
        /* <DEDUP_REMOVED lines=8> */
[----:B------:R-:W-:-:S06]  /*1900*/  @P1 IADD3 R8, PT, PT, R8, 0x1, RZ ;  /* 0x0000000108081810 */ /* 0x000fcc0007ffe0ff */
[----:B------:R-:W-:-:S05]  /*1910*/  @!P3 IMAD.MOV R8, RZ, RZ, -R8 ;  /* 0x000000ffff08b224 */ /* 0x000fca00078e0a08 */
[----:B------:R-:W-:Y:S01]  /*1920*/  SEL R11, R21, R8, !P0 ;  /* 0x00000008150b7207 */ /* 0x000fe20004000000 */
[----:B------:R-:W-:-:S03]  /*1930*/  IMAD.MOV.U32 R8, RZ, RZ, R2 ;  /* 0x000000ffff087224 */ /* 0x000fc600078e0002 */
[--C-:B------:R-:W-:Y:S01]  /*1940*/  SHF.R.S32.HI R10, RZ, 0x1f, R11.reuse ;  /* 0x0000001fff0a7819 */ /* 0x100fe2000001140b */
[----:B0-----:R-:W-:Y:S02]  /*1950*/  IMAD.MOV R13, RZ, RZ, -R11 ;  /* 0x000000ffff0d7224 */ /* 0x001fe400078e0a0b */
[----:B--2---:R-:W-:-:S04]  /*1960*/  IMAD.WIDE.U32 R8, R11, UR64, R8 ;  /* 0x000000400b087c25 */ /* 0x004fc8000f8e0008 */
[----:B------:R-:W-:Y:S02]  /*1970*/  IMAD R10, R10, UR64, RZ ;  /* 0x000000400a0a7c24 */ /* 0x000fe4000f8e02ff */
[----:B------:R-:W-:Y:S02]  /*1980*/  IMAD R13, R19, R13, R6 ;  /* 0x0000000d130d7224 */ /* 0x000fe400078e0206 */
[----:B------:R-:W-:Y:S02]  /*1990*/  IMAD R10, R11, UR65, R10 ;  /* 0x000000410b0a7c24 */ /* 0x000fe4000f8e020a */
[----:B------:R-:W-:Y:S01]  /*19a0*/  IMAD.IADD R6, R5, 0x1, R6 ;  /* 0x0000000105067824 */ /* 0x000fe200078e0206 */
[----:B-1----:R-:W-:Y:S01]  /*19b0*/  SHF.R.S32.HI R15, RZ, 0x1f, R13 ;  /* 0x0000001fff0f7819 */ /* 0x002fe2000001140d */
[----:B---3--:R-:W-:Y:S01]  /*19c0*/  HADD2.F32 R11, -RZ, R12.H0_H0 ;  /* 0x2000000cff0b7230 */ /* 0x008fe20000004100 */
[----:B------:R-:W-:Y:S01]  /*19d0*/  IADD3 R12, P1, PT, R13, R8, RZ ;  /* 0x000000080d0c7210 */ /* 0x000fe20007f3e0ff */
[----:B----4-:R-:W-:-:S03]  /*19e0*/  HADD2.F32 R14, -RZ, R14.H0_H0 ;  /* 0x2000000eff0e7230 */ /* 0x010fc60000004100 */
[----:B------:R-:W-:Y:S01]  /*19f0*/  IADD3.X R15, PT, PT, R15, R9, R10, P1, !PT ;  /* 0x000000090f0f7210 */ /* 0x000fe20000ffe40a */
[----:B-----5:R-:W-:Y:S01]  /*1a00*/  FMUL R11, R16, R11 ;  /* 0x0000000b100b7220 */ /* 0x020fe20000400000 */
[C---:B------:R-:W-:Y:S01]  /*1a10*/  SHF.L.U32 R10, R12.reuse, 0x1, RZ ;  /* 0x000000010c0a7819 */ /* 0x040fe200000006ff */
[----:B------:R-:W-:Y:S01]  /*1a20*/  FMUL R14, R17, R14 ;  /* 0x0000000e110e7220 */ /* 0x000fe20000400000 */
[----:B------:R-:W-:Y:S02]  /*1a30*/  SHF.L.U64.HI R12, R12, 0x1, R15 ;  /* 0x000000010c0c7819 */ /* 0x000fe4000001020f */
[C---:B------:R-:W-:Y:S02]  /*1a40*/  IADD3 R8, P1, PT, R10.reuse, UR60, RZ ;  /* 0x0000003c0a087c10 */ /* 0x040fe4000ff3e0ff */
[----:B------:R-:W-:Y:S02]  /*1a50*/  IADD3 R10, P2, PT, R10, UR62, RZ ;  /* 0x0000003e0a0a7c10 */ /* 0x000fe4000ff5e0ff */
[----:B------:R-:W-:-:S02]  /*1a60*/  F2FP.F16.F32.PACK_AB R14, R14, R11 ;  /* 0x0000000b0e0e723e */ /* 0x000fc400000000ff */
[C---:B------:R-:W-:Y:S02]  /*1a70*/  IADD3.X R9, PT, PT, R12.reuse, UR61, RZ, P1, !PT ;  /* 0x0000003d0c097c10 */ /* 0x040fe40008ffe4ff */
[----:B------:R-:W-:Y:S02]  /*1a80*/  IADD3.X R11, PT, PT, R12, UR63, RZ, P2, !PT ;  /* 0x0000003f0c0b7c10 */ /* 0x000fe400097fe4ff */
[----:B------:R-:W-:Y:S01]  /*1a90*/  PRMT R12, R14, 0x7632, R12 ;  /* 0x000076320e0c7816 */ /* 0x000fe2000000000c */
[----:B------:R2:W-:Y:S01]  /*1aa0*/  STG.E.U16 desc[UR68][R8.64], R14 ;  /* 0x0000000e08007986 */ /* 0x0005e2000c101544 */
[----:B------:R-:W-:-:S03]  /*1ab0*/  ISETP.GE.AND P1, PT, R6, R4, PT ;  /* 0x000000040600720c */ /* 0x000fc60003f26270 */
[----:B------:R2:W-:Y:S10]  /*1ac0*/  STG.E.U16 desc[UR68][R10.64], R12 ;  /* 0x0000000c0a007986 */ /* 0x0005f4000c101544 */
[----:B------:R-:W-:Y:S05]  /*1ad0*/  @!P1 BRA `(.L_x_26) ;  /* 0xfffffffc00249947 */ /* 0x000fea000383ffff */
.L_x_17:
[----:B01----:R-:W-:Y:S05]  /*1ae0*/  BSYNC.RECONVERGENT B0 ;  /* 0x0000000000007941 */ /* 0x003fea0003800200 */
.L_x_16:
[----:B------:R-:W-:Y:S06]  /*1af0*/  BAR.SYNC.DEFER_BLOCKING 0x0 ;  /* 0x0000000000007b1d */ /* 0x000fec0000010000 */
[----:B------:R-:W-:Y:S05]  /*1b00*/  EXIT ;  /* 0x000000000000794d */ /* 0x000fea0003800000 */
        .weak           $__internal_1_$__cuda_sm20_div_s64
        .type           $__internal_1_$__cuda_sm20_div_s64,@function
        .size           $__internal_1_$__cuda_sm20_div_s64,(.L_x_71 - $__internal_1_$__cuda_sm20_div_s64)
$__internal_1_$__cuda_sm20_div_s64:
        /* <DEDUP_REMOVED lines=83> */
[----:B------:R-:W-:Y:S06]  /*2040*/  RET.REL.NODEC R6 `(_ZN4vllm30reshape_and_cache_flash_kernelI6__halfS1_LNS_18Fp8KVCacheDataTypeE0EEEvPKT_S5_PT0_S7_PKlllllliiiPKfSB_) ;  /* 0xffffffdc06ec7950 */ /* 0x000fec0003c3ffff */
.L_x_27:
        /* <DEDUP_REMOVED lines=11> */
.L_x_71:


//--------------------- .text._ZN4vllm30reshape_and_cache_flash_kernelIf13__nv_bfloat16LNS_18Fp8KVCacheDataTypeE0EEEvPKT_S5_PT0_S7_PKlllllliiiPKfSB_ --------------------------
	.section	.text._ZN4vllm30reshape_and_cache_flash_kernelIf13__nv_bfloat16LNS_18Fp8KVCacheDataTypeE0EEEvPKT_S5_PT0_S7_PKlllllliiiPKfSB_,"ax",@progbits
	.align	128
        .global         _ZN4vllm30reshape_and_cache_flash_kernelIf13__nv_bfloat16LNS_18Fp8KVCacheDataTypeE0EEEvPKT_S5_PT0_S7_PKlllllliiiPKfSB_
        .type           _ZN4vllm30reshape_and_cache_flash_kernelIf13__nv_bfloat16LNS_18Fp8KVCacheDataTypeE0EEEvPKT_S5_PT0_S7_PKlllllliiiPKfSB_,@function
        .size           _ZN4vllm30reshape_and_cache_flash_kernelIf13__nv_bfloat16LNS_18Fp8KVCacheDataTypeE0EEEvPKT_S5_PT0_S7_PKlllllliiiPKfSB_,(.L_x_72 - _ZN4vllm30reshape_and_cache_flash_kernelIf13__nv_bfloat16LNS_18Fp8KVCacheDataTypeE0EEEvPKT_S5_PT0_S7_PKlllllliiiPKfSB_)
        .other          _ZN4vllm30reshape_and_cache_flash_kernelIf13__nv_bfloat16LNS_18Fp8KVCacheDataTypeE0EEEvPKT_S5_PT0_S7_PKlllllliiiPKfSB_,@"STO_CUDA_ENTRY STV_DEFAULT"
_ZN4vllm30reshape_and_cache_flash_kernelIf13__nv_bfloat16LNS_18Fp8KVCacheDataTypeE0EEEvPKT_S5_PT0_S7_PKlllllliiiPKfSB_:
.text._ZN4vllm30reshape_and_cache_flash_kernelIf13__nv_bfloat16LNS_18Fp8KVCacheDataTypeE0EEEvPKT_S5_PT0_S7_PKlllllliiiPKfSB_:
        /* <DEDUP_REMOVED lines=28> */
[----:B------:R-:W-:Y:S02]  /*01c0*/  @P0 VIADD R6, R6, -UR5 ;  /* 0x8000000506060c36 */ /* 0x000fe40008000000 */
[----:B------:R-:W-:-:S03]  /*01d0*/  @P0 VIADD R5, R5, 0x1 ;  /* 0x0000000105050836 */ /* 0x000fc60000000000 */
[----:B------:R-:W-:-:S13]  /*01e0*/  ISETP.GE.U32.AND P1, PT, R6, UR5, PT ;  /* 0x0000000506007c0c */ /* 0x000fda000bf26070 */
[----:B------:R-:W-:Y:S01]  /*01f0*/  @P1 VIADD R5, R5, 0x1 ;  /* 0x0000000105051836 */ /* 0x000fe20000000000 */
[----:B------:R-:W-:-:S04]  /*0200*/  @!P2 LOP3.LUT R5, RZ, UR5, RZ, 0x33, !PT ;  /* 0x00000005ff05ac12 */ /* 0x000fc8000f8e33ff */
[----:B------:R-:W-:-:S05]  /*0210*/  IADD3 R13, PT, PT, -R5, RZ, RZ ;  /* 0x000000ff050d7210 */ /* 0x000fca0007ffe1ff */
[----:B------:R-:W-:Y:S02]  /*0220*/  IMAD R13, R13, UR5, R2 ;  /* 0x000000050d0d7c24 */ /* 0x000fe4000f8e0202 */
[----:B------:R-:W-:Y:S01]  /*0230*/  IMAD.MOV.U32 R2, RZ, RZ, R5 ;  /* 0x000000ffff027224 */ /* 0x000fe200078e0005 */
[----:B------:R-:W-:Y:S06]  /*0240*/  BRA `(.L_x_29) ;  /* 0x0000000000307947 */ /* 0x000fec0003800000 */
.L_x_28:
[----:B------:R-:W-:-:S07]  /*0250*/  MOV R6, 0x270 ;  /* 0x0000027000067802 */ /* 0x000fce0000000f00 */
[----:B------:R-:W-:Y:S05]  /*0260*/  CALL.REL.NOINC `($__internal_2_$__cuda_sm20_div_s64) ;  /* 0x0000001800107944 */ /* 0x000fea0003c00000 */
[----:B------:R-:W0:Y:S01]  /*0270*/  LDC R9, c[0x0][0x3d8] ;  /* 0x0000f600ff097b82 */ /* 0x000e220000000800 */
[----:B------:R-:W-:-:S05]  /*0280*/  IADD3 R7, P0, PT, RZ, -R4, RZ ;  /* 0x80000004ff077210 */ /* 0x000fca0007f1e0ff */
[----:B------:R-:W-:-:S04]  /*0290*/  IMAD.X R6, RZ, RZ, ~R5, P0 ;  /* 0x000000ffff067224 */ /* 0x000fc800000e0e05 */
[-C--:B0-----:R-:W-:Y:S02]  /*02a0*/  IMAD R6, R6, R9.reuse, RZ ;  /* 0x0000000906067224 */ /* 0x081fe400078e02ff */
[----:B------:R-:W-:-:S04]  /*02b0*/  IMAD.WIDE.U32 R2, R7, R9, R2 ;  /* 0x0000000907027225 */ /* 0x000fc800078e0002 */
[----:B------:R-:W-:Y:S02]  /*02c0*/  IMAD R7, R7, UR4, R6 ;  /* 0x0000000407077c24 */ /* 0x000fe4000f8e0206 */
[----:B------:R-:W-:Y:S01]  /*02d0*/  IMAD.MOV.U32 R13, RZ, RZ, R2 ;  /* 0x000000ffff0d7224 */ /* 0x000fe200078e0002 */
[----:B------:R-:W-:Y:S01]  /*02e0*/  MOV R2, R4 ;  /* 0x0000000400027202 */ /* 0x000fe20000000f00 */
[----:B------:R-:W-:Y:S02]  /*02f0*/  IMAD.IADD R10, R3, 0x1, R7 ;  /* 0x00000001030a7824 */ /* 0x000fe400078e0207 */
[----:B------:R-:W-:-:S07]  /*0300*/  IMAD.MOV.U32 R3, RZ, RZ, R5 ;  /* 0x000000ffff037224 */ /* 0x000fce00078e0005 */
.L_x_29:
        /* <DEDUP_REMOVED lines=34> */
[----:B------:R-:W-:-:S04]  /*0530*/  IMAD.WIDE.U32 R2, R13, UR76, R6 ;  /* 0x0000004c0d027c25 */ /* 0x000fc8000f8e0006 */
[----:B------:R-:W-:Y:S02]  /*0540*/  IMAD.MOV.U32 R6, RZ, RZ, R11 ;  /* 0x000000ffff067224 */ /* 0x000fe400078e000b */
        /* <DEDUP_REMOVED lines=16> */
.L_x_33:
        /* <DEDUP_REMOVED lines=10> */
[----:B------:R-:W2:Y:S04]  /*06f0*/  LDG.E.CONSTANT R15, desc[UR68][R18.64] ;  /* 0x00000044120f7981 */ /* 0x000ea8000c1e9900 */
[----:B------:R0:W2:Y:S01]  /*0700*/  LDG.E.CONSTANT R16, desc[UR68][R12.64] ;  /* 0x000000440c107981 */ /* 0x0000a2000c1e9900 */
        /* <DEDUP_REMOVED lines=30> */
[----:B--2---:R-:W-:Y:S02]  /*08f0*/  F2FP.BF16.F32.PACK_AB R16, R16, R15 ;  /* 0x0000000f1010723e */ /* 0x004fe400000010ff */
[C---:B------:R-:W-:Y:S02]  /*0900*/  IADD3.X R15, PT, PT, R13.reuse, UR45, RZ, P1, !PT ;  /* 0x0000002d0d0f7c10 */ /* 0x040fe40008ffe4ff */
[----:B------:R-:W-:-:S02]  /*0910*/  IADD3.X R13, PT, PT, R13, UR47, RZ, P2, !PT ;  /* 0x0000002f0d0d7c10 */ /* 0x000fc400097fe4ff */
[----:B------:R-:W-:Y:S01]  /*0920*/  PRMT R17, R16, 0x7632, R17 ;  /* 0x0000763210117816 */ /* 0x000fe20000000011 */
[----:B------:R2:W-:Y:S01]  /*0930*/  STG.E.U16 desc[UR68][R14.64], R16 ;  /* 0x000000100e007986 */ /* 0x0005e2000c101544 */
[----:B------:R-:W-:-:S03]  /*0940*/  ISETP.GE.AND P1, PT, R6, R4, PT ;  /* 0x000000040600720c */ /* 0x000fc60003f26270 */
[----:B------:R2:W-:Y:S10]  /*0950*/  STG.E.U16 desc[UR68][R12.64], R17 ;  /* 0x000000110c007986 */ /* 0x0005f4000c101544 */
[----:B------:R-:W-:Y:S05]  /*0960*/  @!P1 BRA `(.L_x_33) ;  /* 0xfffffffc00389947 */ /* 0x000fea000383ffff */
[----:B------:R-:W-:Y:S05]  /*0970*/  BRA `(.L_x_31) ;  /* 0x0000001000407947 */ /* 0x000fea0003800000 */
.L_x_32:
        /* <DEDUP_REMOVED lines=14> */
[----:B---3--:R-:W-:Y:S01]  /*0a60*/  MOV R12, RZ ;  /* 0x000000ff000c7202 */ /* 0x008fe20000000f00 */
[----:B----4-:R-:W-:-:S04]  /*0a70*/  IMAD.MOV R15, RZ, RZ, -R13 ;  /* 0x000000ffff0f7224 */ /* 0x010fc800078e0a0d */
[----:B------:R-:W-:-:S04]  /*0a80*/  IMAD R15, R15, R8, RZ ;  /* 0x000000080f0f7224 */ /* 0x000fc800078e02ff */
[----:B--2---:R-:W-:-:S07]  /*0a90*/  IMAD.HI.U32 R10, R13, R15, R12 ;  /* 0x0000000f0d0a7227 */ /* 0x004fce00078e000c */
.L_x_36:
        /* <DEDUP_REMOVED lines=51> */
.L_x_35:
        /* <DEDUP_REMOVED lines=10> */
[----:B---3--:R-:W-:Y:S02]  /*0e70*/  HFMA2 R12, -RZ, RZ, 0, 0 ;  /* 0x00000000ff0c7431 */ /* 0x008fe400000001ff */
[----:B0-----:R-:W-:-:S04]  /*0e80*/  IMAD.MOV R14, RZ, RZ, -R13 ;  /* 0x000000ffff0e7224 */ /* 0x001fc800078e0a0d */
[----:B--2---:R-:W-:-:S04]  /*0e90*/  IMAD R11, R14, R17, RZ ;  /* 0x000000110e0b7224 */ /* 0x004fc800078e02ff */
[----:B----4-:R-:W-:-:S07]  /*0ea0*/  IMAD.HI.U32 R18, R13, R11, R12 ;  /* 0x0000000b0d127227 */ /* 0x010fce00078e000c */
.L_x_37:
[--C-:B0-----:R-:W-:Y:S01]  /*0eb0*/  SHF.R.S32.HI R11, RZ, 0x1f, R6.reuse ;  /* 0x0000001fff0b7819 */ /* 0x101fe20000011406 */
[----:B------:R-:W-:-:S04]  /*0ec0*/  IMAD.MOV.U32 R10, RZ, RZ, R6 ;  /* 0x000000ffff0a7224 */ /* 0x000fc800078e0006 */
[----:B------:R-:W-:-:S04]  /*0ed0*/  IMAD.WIDE.U32 R8, R0, UR14, R10 ;  /* 0x0000000e00087c25 */ /* 0x000fc8000f8e000a */
[----:B------:R-:W-:Y:S01]  /*0ee0*/  IMAD R13, R0, UR15, R9 ;  /* 0x0000000f000d7c24 */ /* 0x000fe2000f8e0209 */
[----:B------:R-:W-:Y:S01]  /*0ef0*/  LEA R12, P2, R8, UR34, 0x2 ;  /* 0x00000022080c7c11 */ /* 0x000fe2000f8410ff */
[----:B------:R-:W-:-:S03]  /*0f00*/  IMAD.WIDE.U32 R10, R0, UR12, R10 ;  /* 0x0000000c000a7c25 */ /* 0x000fc6000f8e000a */
[----:B------:R-:W-:Y:S01]  /*0f10*/  LEA.HI.X R13, R8, UR35, R13, 0x2, P2 ;  /* 0x00000023080d7c11 */ /* 0x000fe200090f140d */
[----:B------:R-:W-:Y:S01]  /*0f20*/  IMAD R9, R0, UR13, R11 ;  /* 0x0000000d00097c24 */ /* 0x000fe2000f8e020b */
[----:B------:R-:W-:-:S04]  /*0f30*/  LEA R14, P1, R10, UR32, 0x2 ;  /* 0x000000200a0e7c11 */ /* 0x000fc8000f8210ff */
[----:B------:R-:W-:Y:S01]  /*0f40*/  LEA.HI.X R15, R10, UR33, R9, 0x2, P1 ;  /* 0x000000210a0f7c11 */ /* 0x000fe200088f1409 */
[----:B------:R-:W2:Y:S04]  /*0f50*/  LDG.E.CONSTANT R13, desc[UR68][R12.64] ;  /* 0x000000440c0d7981 */ /* 0x000ea8000c1e9900 */
[----:B------:R0:W3:Y:S01]  /*0f60*/  LDG.E.CONSTANT R14, desc[UR68][R14.64] ;  /* 0x000000440e0e7981 */ /* 0x0000e2000c1e9900 */
        /* <DEDUP_REMOVED lines=14> */
[----:B------:R-:W-:Y:S01]  /*1050*/  SEL R11, R20, R8, !P0 ;  /* 0x00000008140b7207 */ /* 0x000fe20004000000 */
[----:B------:R-:W-:-:S03]  /*1060*/  IMAD.MOV.U32 R8, RZ, RZ, R2 ;  /* 0x000000ffff087224 */ /* 0x000fc600078e0002 */
[----:B------:R-:W-:Y:S01]  /*1070*/  SHF.R.S32.HI R10, RZ, 0x1f, R11 ;  /* 0x0000001fff0a7819 */ /* 0x000fe2000001140b */
[C---:B------:R-:W-:Y:S01]  /*1080*/  IMAD.WIDE.U32 R8, R11.reuse, UR74, R8 ;  /* 0x0000004a0b087c25 */ /* 0x040fe2000f8e0008 */
[----:B0-----:R-:W-:-:S03]  /*1090*/  IADD3 R15, PT, PT, -R11, RZ, RZ ;  /* 0x000000ff0b0f7210 */ /* 0x001fc60007ffe1ff */
        /* <DEDUP_REMOVED lines=14> */
[----:B--2--5:R-:W-:-:S05]  /*1180*/  FMUL R13, R16, R13 ;  /* 0x0000000d100d7220 */ /* 0x024fca0000400000 */
[----:B---3--:R-:W-:-:S04]  /*1190*/  F2FP.BF16.F32.PACK_AB R13, R13, R14 ;  /* 0x0000000e0d0d723e */ /* 0x008fc800000010ff */
[----:B------:R-:W-:Y:S01]  /*11a0*/  PRMT R12, R13, 0x7632, R12 ;  /* 0x000076320d0c7816 */ /* 0x000fe2000000000c */
[----:B------:R0:W-:Y:S04]  /*11b0*/  STG.E.U16 desc[UR68][R8.64], R13 ;  /* 0x0000000d08007986 */ /* 0x0001e8000c101544 */
[----:B------:R0:W-:Y:S01]  /*11c0*/  STG.E.U16 desc[UR68][R10.64], R12 ;  /* 0x0000000c0a007986 */ /* 0x0001e2000c101544 */
[----:B------:R-:W-:Y:S05]  /*11d0*/  @!P1 BRA `(.L_x_37) ;  /* 0xfffffffc00349947 */ /* 0x000fea000383ffff */
[----:B------:R-:W-:Y:S05]  /*11e0*/  BRA `(.L_x_31) ;  /* 0x0000000800247947 */ /* 0x000fea0003800000 */
.L_x_34:
        /* <DEDUP_REMOVED lines=17> */
.L_x_39:
[--C-:B--2---:R-:W-:Y:S01]  /*1300*/  SHF.R.S32.HI R11, RZ, 0x1f, R6.reuse ;  /* 0x0000001fff0b7819 */ /* 0x104fe20000011406 */
        /* <DEDUP_REMOVED lines=8> */
[----:B------:R-:W-:-:S04]  /*1390*/  LEA R14, P2, R10, UR38, 0x2 ;  /* 0x000000260a0e7c11 */ /* 0x000fc8000f8410ff */
[----:B------:R-:W-:Y:S01]  /*13a0*/  LEA.HI.X R15, R10, UR39, R11, 0x2, P2 ;  /* 0x000000270a0f7c11 */ /* 0x000fe200090f140b */
[----:B------:R-:W3:Y:S04]  /*13b0*/  LDG.E.CONSTANT R13, desc[UR68][R12.64] ;  /* 0x000000440c0d7981 */ /* 0x000ee8000c1e9900 */
[----:B------:R0:W4:Y:S01]  /*13c0*/  LDG.E.CONSTANT R14, desc[UR68][R14.64] ;  /* 0x000000440e0e7981 */ /* 0x000122000c1e9900 */
        /* <DEDUP_REMOVED lines=33> */
[----:B---3-5:R-:W-:-:S05]  /*15e0*/  FMUL R13, R16, R13 ;  /* 0x0000000d100d7220 */ /* 0x028fca0000400000 */
[----:B----4-:R-:W-:-:S04]  /*15f0*/  F2FP.BF16.F32.PACK_AB R13, R14, R13 ;  /* 0x0000000d0e0d723e */ /* 0x010fc800000010ff */
[----:B------:R-:W-:Y:S01]  /*1600*/  PRMT R12, R13, 0x7632, R12 ;  /* 0x000076320d0c7816 */ /* 0x000fe2000000000c */
[----:B------:R2:W-:Y:S04]  /*1610*/  STG.E.U16 desc[UR68][R8.64], R13 ;  /* 0x0000000d08007986 */ /* 0x0005e8000c101544 */
[----:B------:R2:W-:Y:S01]  /*1620*/  STG.E.U16 desc[UR68][R10.64], R12 ;  /* 0x0000000c0a007986 */ /* 0x0005e2000c101544 */
[----:B------:R-:W-:Y:S05]  /*1630*/  @!P1 BRA `(.L_x_39) ;  /* 0xfffffffc00309947 */ /* 0x000fea000383ffff */
[----:B------:R-:W-:Y:S05]  /*1640*/  BRA `(.L_x_31) ;  /* 0x00000004000c7947 */ /* 0x000fea0003800000 */
.L_x_38:
        /* <DEDUP_REMOVED lines=14> */
.L_x_40:
        /* <DEDUP_REMOVED lines=11> */
[----:B------:R-:W-:-:S04]  /*17e0*/  LEA.HI.X R15, R10, UR43, R11, 0x2, P2 ;  /* 0x0000002b0a0f7c11 */ /* 0x000fc800090f140b */
[----:B------:R-:W3:Y:S04]  /*17f0*/  LDG.E.CONSTANT R13, desc[UR68][R12.64] ;  /* 0x000000440c0d7981 */ /* 0x000ee8000c1e9900 */
[----:B------:R0:W4:Y:S01]  /*1800*/  LDG.E.CONSTANT R14, desc[UR68][R14.64] ;  /* 0x000000440e0e7981 */ /* 0x000122000c1e9900 */
        /* <DEDUP_REMOVED lines=12> */
[----:B------:R-:W-:-:S04]  /*18d0*/  @!P3 IADD3 R8, PT, PT, -R8, RZ, RZ ;  /* 0x000000ff0808b210 */ /* 0x000fc80007ffe1ff */
        /* <DEDUP_REMOVED lines=19> */
[----:B---3-5:R-:W-:Y:S01]  /*1a10*/  FMUL R13, R16, R13 ;  /* 0x0000000d100d7220 */ /* 0x028fe20000400000 */
[----:B----4-:R-:W-:-:S05]  /*1a20*/  FMUL R14, R17, R14 ;  /* 0x0000000e110e7220 */ /* 0x010fca0000400000 */
[----:B------:R-:W-:-:S04]  /*1a30*/  F2FP.BF16.F32.PACK_AB R13, R14, R13 ;  /* 0x0000000d0e0d723e */ /* 0x000fc800000010ff */
[----:B------:R-:W-:Y:S01]  /*1a40*/  PRMT R12, R13, 0x7632, R12 ;  /* 0x000076320d0c7816 */ /* 0x000fe2000000000c */
[----:B------:R2:W-:Y:S04]  /*1a50*/  STG.E.U16 desc[UR68][R8.64], R13 ;  /* 0x0000000d08007986 */ /* 0x0005e8000c101544 */
[----:B------:R2:W-:Y:S01]  /*1a60*/  STG.E.U16 desc[UR68][R10.64], R12 ;  /* 0x0000000c0a007986 */ /* 0x0005e2000c101544 */
[----:B------:R-:W-:Y:S05]  /*1a70*/  @!P1 BRA `(.L_x_40) ;  /* 0xfffffffc002c9947 */ /* 0x000fea000383ffff */
.L_x_31:
[----:B01----:R-:W-:Y:S05]  /*1a80*/  BSYNC.RECONVERGENT B0 ;  /* 0x0000000000007941 */ /* 0x003fea0003800200 */
.L_x_30:
[----:B------:R-:W-:Y:S06]  /*1a90*/  BAR.SYNC.DEFER_BLOCKING 0x0 ;  /* 0x0000000000007b1d */ /* 0x000fec0000010000 */
[----:B------:R-:W-:Y:S05]  /*1aa0*/  EXIT ;  /* 0x000000000000794d */ /* 0x000fea0003800000 */
        .weak           $__internal_2_$__cuda_sm20_div_s64
        .type           $__internal_2_$__cuda_sm20_div_s64,@function
        .size           $__internal_2_$__cuda_sm20_div_s64,(.L_x_72 - $__internal_2_$__cuda_sm20_div_s64)
$__internal_2_$__cuda_sm20_div_s64:
[----:B------:R-:W0:Y:S01]  /*1ab0*/  LDC R7, c[0x0][0x3d8] ;  /* 0x0000f600ff077b82 */ /* 0x000e220000000800 */
[----:B------:R-:W-:Y:S02]  /*1ac0*/  ISETP.LE.AND P0, PT, RZ, UR4, PT ;  /* 0x00000004ff007c0c */ /* 0x000fe4000bf03270 */
[----:B------:R-:W-:Y:S02]  /*1ad0*/  ISETP.GE.AND P3, PT, R3, RZ, PT ;  /* 0x000000ff0300720c */ /* 0x000fe40003f66270 */
[----:B0-----:R-:W-:-:S04]  /*1ae0*/  IADD3 R4, P1, PT, RZ, -R7, RZ ;  /* 0x80000007ff047210 */ /* 0x001fc80007f3e0ff */
[----:B------:R-:W-:Y:S02]  /*1af0*/  IADD3.X R5, PT, PT, RZ, ~UR4, RZ, P1, !PT ;  /* 0x80000004ff057c10 */ /* 0x000fe40008ffe4ff */
[----:B------:R-:W-:Y:S02]  /*1b00*/  SEL R4, R4, R7, !P0 ;  /* 0x0000000704047207 */ /* 0x000fe40004000000 */
        /* <DEDUP_REMOVED lines=10> */
[----:B------:R-:W-:Y:S02]  /*1bb0*/  IMAD.X R15, RZ, RZ, ~R11, P0 ;  /* 0x000000ffff0f7224 */ /* 0x000fe400000e0e0b */
[----:B------:R-:W-:Y:S02]  /*1bc0*/  IMAD.MOV.U32 R11, RZ, RZ, R8 ;  /* 0x000000ffff0b7224 */ /* 0x000fe400078e0008 */
        /* <DEDUP_REMOVED lines=16> */
[----:B------:R-:W-:Y:S01]  /*1cd0*/  IMAD.HI.U32 R9, P1, R13, R17, R10 ;  /* 0x000000110d097227 */ /* 0x000fe2000782000a */
[----:B------:R-:W-:-:S03]  /*1ce0*/  IADD3.X R11, PT, PT, RZ, ~R3, RZ, P4, !PT ;  /* 0x80000003ff0b7210 */ /* 0x000fc600027fe4ff */
[CC--:B------:R-:W-:Y:S02]  /*1cf0*/  IMAD R10, R13.reuse, R12.reuse, RZ ;  /* 0x0000000c0d0a7224 */ /* 0x0c0fe400078e02ff */
[----:B------:R-:W-:-:S03]  /*1d00*/  IMAD.HI.U32 R12, R13, R12, RZ ;  /* 0x0000000c0d0c7227 */ /* 0x000fc600078e00ff */
[----:B------:R-:W-:Y:S01]  /*1d10*/  IADD3 R9, P2, PT, R10, R9, RZ ;  /* 0x000000090a097210 */ /* 0x000fe20007f5e0ff */
[----:B------:R-:W-:Y:S01]  /*1d20*/  IMAD.X R13, R12, 0x1, R13, P0 ;  /* 0x000000010c0d7824 */ /* 0x000fe200000e060d */
[----:B------:R-:W-:Y:S01]  /*1d30*/  SEL R12, R11, R3, !P3 ;  /* 0x000000030b0c7207 */ /* 0x000fe20005800000 */
[----:B------:R-:W-:Y:S02]  /*1d40*/  IMAD.MOV.U32 R11, RZ, RZ, RZ ;  /* 0x000000ffff0b7224 */ /* 0x000fe400078e00ff */
[----:B------:R-:W-:Y:S01]  /*1d50*/  IMAD.HI.U32 R10, R9, R8, RZ ;  /* 0x00000008090a7227 */ /* 0x000fe200078e00ff */
[----:B------:R-:W-:-:S03]  /*1d60*/  IADD3.X R13, PT, PT, RZ, RZ, R13, P2, P1 ;  /* 0x000000ffff0d7210 */ /* 0x000fc600017e240d */
[----:B------:R-:W-:-:S04]  /*1d70*/  IMAD.WIDE.U32 R10, R9, R12, R10 ;  /* 0x0000000c090a7225 */ /* 0x000fc800078e000a */
[C---:B------:R-:W-:Y:S02]  /*1d80*/  IMAD R15, R13.reuse, R12, RZ ;  /* 0x0000000c0d0f7224 */ /* 0x040fe400078e02ff */
[----:B------:R-:W-:-:S04]  /*1d90*/  IMAD.HI.U32 R10, P0, R13, R8, R10 ;  /* 0x000000080d0a7227 */ /* 0x000fc8000780000a */
[----:B------:R-:W-:Y:S01]  /*1da0*/  IMAD.HI.U32 R9, R13, R12, RZ ;  /* 0x0000000c0d097227 */ /* 0x000fe200078e00ff */
[----:B------:R-:W-:-:S03]  /*1db0*/  IADD3 R13, P1, PT, R15, R10, RZ ;  /* 0x0000000a0f0d7210 */ /* 0x000fc60007f3e0ff */
[----:B------:R-:W-:Y:S02]  /*1dc0*/  IMAD.X R9, RZ, RZ, R9, P0 ;  /* 0x000000ffff097224 */ /* 0x000fe400000e0609 */
[----:B------:R-:W-:-:S04]  /*1dd0*/  IMAD.WIDE.U32 R10, R13, R4, RZ ;  /* 0x000000040d0a7225 */ /* 0x000fc800078e00ff */
[----:B------:R-:W-:Y:S01]  /*1de0*/  IMAD.X R9, RZ, RZ, R9, P1 ;  /* 0x000000ffff097224 */ /* 0x000fe200008e0609 */
[----:B------:R-:W-:Y:S01]  /*1df0*/  IADD3 R17, P1, PT, -R10, R8, RZ ;  /* 0x000000080a117210 */ /* 0x000fe20007f3e1ff */
[C---:B------:R-:W-:Y:S01]  /*1e00*/  IMAD R11, R13.reuse, R5, R11 ;  /* 0x000000050d0b7224 */ /* 0x040fe200078e020b */
[----:B------:R-:W-:Y:S02]  /*1e10*/  IADD3 R8, P2, PT, R13, 0x1, RZ ;  /* 0x000000010d087810 */ /* 0x000fe40007f5e0ff */
[-C--:B------:R-:W-:Y:S01]  /*1e20*/  ISETP.GE.U32.AND P0, PT, R17, R4.reuse, PT ;  /* 0x000000041100720c */ /* 0x080fe20003f06070 */
[-C--:B------:R-:W-:Y:S02]  /*1e30*/  IMAD R11, R9, R4.reuse, R11 ;  /* 0x00000004090b7224 */ /* 0x080fe400078e020b */
[----:B------:R-:W-:Y:S02]  /*1e40*/  IMAD.X R10, RZ, RZ, R9, P2 ;  /* 0x000000ffff0a7224 */ /* 0x000fe400010e0609 */
[----:B------:R-:W-:Y:S01]  /*1e50*/  IMAD.X R19, R12, 0x1, ~R11, P1 ;  /* 0x000000010c137824 */ /* 0x000fe200008e0e0b */
[----:B------:R-:W-:-:S04]  /*1e60*/  IADD3 R11, P1, PT, R17, -R4, RZ ;  /* 0x80000004110b7210 */ /* 0x000fc80007f3e0ff */
[CC--:B------:R-:W-:Y:S02]  /*1e70*/  ISETP.GE.U32.AND.EX P0, PT, R19.reuse, R5.reuse, PT, P0 ;  /* 0x000000051300720c */ /* 0x0c0fe40003f06100 */
[----:B------:R-:W-:Y:S02]  /*1e80*/  IADD3.X R15, PT, PT, R19, ~R5, RZ, P1, !PT ;  /* 0x80000005130f7210 */ /* 0x000fe40000ffe4ff */
[----:B------:R-:W-:Y:S02]  /*1e90*/  SEL R11, R11, R17, P0 ;  /* 0x000000110b0b7207 */ /* 0x000fe40000000000 */
[----:B------:R-:W-:Y:S02]  /*1ea0*/  SEL R13, R8, R13, P0 ;  /* 0x0000000d080d7207 */ /* 0x000fe40000000000 */
[----:B------:R-:W-:Y:S02]  /*1eb0*/  SEL R15, R15, R19, P0 ;  /* 0x000000130f0f7207 */ /* 0x000fe40000000000 */
[----:B------:R-:W-:-:S02]  /*1ec0*/  ISETP.GE.U32.AND P1, PT, R11, R4, PT ;  /* 0x000000040b00720c */ /* 0x000fc40003f26070 */
[----:B------:R-:W-:Y:S02]  /*1ed0*/  SEL R8, R10, R9, P0 ;  /* 0x000000090a087207 */ /* 0x000fe40000000000 */
[----:B------:R-:W-:Y:S02]  /*1ee0*/  IADD3 R4, P2, PT, R13, 0x1, RZ ;  /* 0x000000010d047810 */ /* 0x000fe40007f5e0ff */
[----:B------:R-:W-:Y:S02]  /*1ef0*/  ISETP.GE.U32.AND.EX P0, PT, R15, R5, PT, P1 ;  /* 0x000000050f00720c */ /* 0x000fe40003f06110 */
[----:B------:R-:W-:Y:S01]  /*1f00*/  LOP3.LUT R10, R3, UR4, RZ, 0x3c, !PT ;  /* 0x00000004030a7c12 */ /* 0x000fe2000f8e3cff */
[----:B------:R-:W-:Y:S01]  /*1f10*/  IMAD.X R5, RZ, RZ, R8, P2 ;  /* 0x000000ffff057224 */ /* 0x000fe200010e0608 */
[----:B------:R-:W-:Y:S02]  /*1f20*/  SEL R4, R4, R13, P0 ;  /* 0x0000000d04047207 */ /* 0x000fe40000000000 */
[----:B------:R-:W-:-:S02]  /*1f30*/  ISETP.GE.AND P1, PT, R10, RZ, PT ;  /* 0x000000ff0a00720c */ /* 0x000fc40003f26270 */
[----:B------:R-:W-:Y:S02]  /*1f40*/  SEL R5, R5, R8, P0 ;  /* 0x0000000805057207 */ /* 0x000fe40000000000 */
[-C--:B------:R-:W-:Y:S02]  /*1f50*/  IADD3 R9, P2, PT, RZ, -R4.reuse, RZ ;  /* 0x80000004ff097210 */ /* 0x080fe40007f5e0ff */
        /* <DEDUP_REMOVED lines=8> */
[----:B------:R-:W-:Y:S06]  /*1fe0*/  RET.REL.NODEC R6 `(_ZN4vllm30reshape_and_cache_flash_kernelIf13__nv_bfloat16LNS_18Fp8KVCacheDataTypeE0EEEvPKT_S5_PT0_S7_PKlllllliiiPKfSB_) ;  /* 0xffffffe006047950 */ /* 0x000fec0003c3ffff */
.L_x_41:
        /* <DEDUP_REMOVED lines=9> */
.L_x_72:


//--------------------- .text._ZN4vllm30reshape_and_cache_flash_kernelIf6__halfLNS_18Fp8KVCacheDataTypeE0EEEvPKT_S5_PT0_S7_PKlllllliiiPKfSB_ --------------------------
	.section	.text._ZN4vllm30reshape_and_cache_flash_kernelIf6__halfLNS_18Fp8KVCacheDataTypeE0EEEvPKT_S5_PT0_S7_PKlllllliiiPKfSB_,"ax",@progbits
	.align	128
        .global         _ZN4vllm30reshape_and_cache_flash_kernelIf6__halfLNS_18Fp8KVCacheDataTypeE0EEEvPKT_S5_PT0_S7_PKlllllliiiPKfSB_
        .type           _ZN4vllm30reshape_and_cache_flash_kernelIf6__halfLNS_18Fp8KVCacheDataTypeE0EEEvPKT_S5_PT0_S7_PKlllllliiiPKfSB_,@function
        .size           _ZN4vllm30reshape_and_cache_flash_kernelIf6__halfLNS_18Fp8KVCacheDataTypeE0EEEvPKT_S5_PT0_S7_PKlllllliiiPKfSB_,(.L_x_73 - _ZN4vllm30reshape_and_cache_flash_kernelIf6__halfLNS_18Fp8KVCacheDataTypeE0EEEvPKT_S5_PT0_S7_PKlllllliiiPKfSB_)
        .other          _ZN4vllm30reshape_and_cache_flash_kernelIf6__halfLNS_18Fp8KVCacheDataTypeE0EEEvPKT_S5_PT0_S7_PKlllllliiiPKfSB_,@"STO_CUDA_ENTRY STV_DEFAULT"
_ZN4vllm30reshape_and_cache_flash_kernelIf6__halfLNS_18Fp8KVCacheDataTypeE0EEEvPKT_S5_PT0_S7_PKlllllliiiPKfSB_:
.text._ZN4vllm30reshape_and_cache_flash_kernelIf6__halfLNS_18Fp8KVCacheDataTypeE0EEEvPKT_S5_PT0_S7_PKlllllliiiPKfSB_:
        /* <DEDUP_REMOVED lines=37> */
.L_x_42:
[----:B------:R-:W-:-:S07]  /*0250*/  MOV R6, 0x270 ;  /* 0x0000027000067802 */ /* 0x000fce0000000f00 */
[----:B------:R-:W-:Y:S05]  /*0260*/  CALL.REL.NOINC `($__internal_3_$__cuda_sm20_div_s64) ;  /* 0x0000001800107944 */ /* 0x000fea0003c00000 */
        /* <DEDUP_REMOVED lines=10> */
.L_x_43:
        /* <DEDUP_REMOVED lines=52> */
.L_x_47:
        /* <DEDUP_REMOVED lines=42> */
[----:B--2---:R-:W-:Y:S02]  /*08f0*/  F2FP.F16.F32.PACK_AB R16, R16, R15 ;  /* 0x0000000f1010723e */ /* 0x004fe400000000ff */
        /* <DEDUP_REMOVED lines=8> */
.L_x_46:
        /* <DEDUP_REMOVED lines=18> */
.L_x_50:
        /* <DEDUP_REMOVED lines=51> */
.L_x_49:
        /* <DEDUP_REMOVED lines=14> */
.L_x_51:
        /* <DEDUP_REMOVED lines=46> */
[----:B---3--:R-:W-:-:S04]  /*1190*/  F2FP.F16.F32.PACK_AB R13, R13, R14 ;  /* 0x0000000e0d0d723e */ /* 0x008fc800000000ff */
[----:B------:R-:W-:Y:S01]  /*11a0*/  PRMT R12, R13, 0x7632, R12 ;  /* 0x000076320d0c7816 */ /* 0x000fe2000000000c */
[----:B------:R0:W-:Y:S04]  /*11b0*/  STG.E.U16 desc[UR68][R8.64], R13 ;  /* 0x0000000d08007986 */ /* 0x0001e8000c101544 */
[----:B------:R0:W-:Y:S01]  /*11c0*/  STG.E.U16 desc[UR68][R10.64], R12 ;  /* 0x0000000c0a007986 */ /* 0x0001e2000c101544 */
[----:B------:R-:W-:Y:S05]  /*11d0*/  @!P1 BRA `(.L_x_51) ;  /* 0xfffffffc00349947 */ /* 0x000fea000383ffff */
[----:B------:R-:W-:Y:S05]  /*11e0*/  BRA `(.L_x_45) ;  /* 0x0000000800247947 */ /* 0x000fea0003800000 */
.L_x_48:
        /* <DEDUP_REMOVED lines=17> */
.L_x_53:
        /* <DEDUP_REMOVED lines=47> */
[----:B----4-:R-:W-:-:S04]  /*15f0*/  F2FP.F16.F32.PACK_AB R13, R14, R13 ;  /* 0x0000000d0e0d723e */ /* 0x010fc800000000ff */
[----:B------:R-:W-:Y:S01]  /*1600*/  PRMT R12, R13, 0x7632, R12 ;  /* 0x000076320d0c7816 */ /* 0x000fe2000000000c */
[----:B------:R2:W-:Y:S04]  /*1610*/  STG.E.U16 desc[UR68][R8.64], R13 ;  /* 0x0000000d08007986 */ /* 0x0005e8000c101544 */
[----:B------:R2:W-:Y:S01]  /*1620*/  STG.E.U16 desc[UR68][R10.64], R12 ;  /* 0x0000000c0a007986 */ /* 0x0005e2000c101544 */
[----:B------:R-:W-:Y:S05]  /*1630*/  @!P1 BRA `(.L_x_53) ;  /* 0xfffffffc00309947 */ /* 0x000fea000383ffff */
[----:B------:R-:W-:Y:S05]  /*1640*/  BRA `(.L_x_45) ;  /* 0x00000004000c7947 */ /* 0x000fea0003800000 */
.L_x_52:
        /* <DEDUP_REMOVED lines=14> */
.L_x_54:
        /* <DEDUP_REMOVED lines=48> */
[----:B------:R-:W-:-:S04]  /*1a30*/  F2FP.F16.F32.PACK_AB R13, R14, R13 ;  /* 0x0000000d0e0d723e */ /* 0x000fc800000000ff */
[----:B------:R-:W-:Y:S01]  /*1a40*/  PRMT R12, R13, 0x7632, R12 ;  /* 0x000076320d0c7816 */ /* 0x000fe2000000000c */
[----:B------:R2:W-:Y:S04]  /*1a50*/  STG.E.U16 desc[UR68][R8.64], R13 ;  /* 0x0000000d08007986 */ /* 0x0005e8000c101544 */
[----:B------:R2:W-:Y:S01]  /*1a60*/  STG.E.U16 desc[UR68][R10.64], R12 ;  /* 0x0000000c0a007986 */ /* 0x0005e2000c101544 */
[----:B------:R-:W-:Y:S05]  /*1a70*/  @!P1 BRA `(.L_x_54) ;  /* 0xfffffffc002c9947 */ /* 0x000fea000383ffff */
.L_x_45:
[----:B01----:R-:W-:Y:S05]  /*1a80*/  BSYNC.RECONVERGENT B0 ;  /* 0x0000000000007941 */ /* 0x003fea0003800200 */
.L_x_44:
[----:B------:R-:W-:Y:S06]  /*1a90*/  BAR.SYNC.DEFER_BLOCKING 0x0 ;  /* 0x0000000000007b1d */ /* 0x000fec0000010000 */
[----:B------:R-:W-:Y:S05]  /*1aa0*/  EXIT ;  /* 0x000000000000794d */ /* 0x000fea0003800000 */
        .weak           $__internal_3_$__cuda_sm20_div_s64
        .type           $__internal_3_$__cuda_sm20_div_s64,@function
        .size           $__internal_3_$__cuda_sm20_div_s64,(.L_x_73 - $__internal_3_$__cuda_sm20_div_s64)
$__internal_3_$__cuda_sm20_div_s64:
        /* <DEDUP_REMOVED lines=83> */
[----:B------:R-:W-:Y:S06]  /*1fe0*/  RET.REL.NODEC R6 `(_ZN4vllm30reshape_and_cache_flash_kernelIf6__halfLNS_18Fp8KVCacheDataTypeE0EEEvPKT_S5_PT0_S7_PKlllllliiiPKfSB_) ;  /* 0xffffffe006047950 */ /* 0x000fec0003c3ffff */
.L_x_55:
        /* <DEDUP_REMOVED lines=9> */
.L_x_73:


//--------------------- .text._ZN4vllm30reshape_and_cache_flash_kernelIffLNS_18Fp8KVCacheDataTypeE0EEEvPKT_S4_PT0_S6_PKlllllliiiPKfSA_ --------------------------
	.section	.text._ZN4vllm30reshape_and_cache_flash_kernelIffLNS_18Fp8KVCacheDataTypeE0EEEvPKT_S4_PT0_S6_PKlllllliiiPKfSA_,"ax",@progbits
	.align	128
        .global         _ZN4vllm30reshape_and_cache_flash_kernelIffLNS_18Fp8KVCacheDataTypeE0EEEvPKT_S4_PT0_S6_PKlllllliiiPKfSA_
        .type           _ZN4vllm30reshape_and_cache_flash_kernelIffLNS_18Fp8KVCacheDataTypeE0EEEvPKT_S4_PT0_S6_PKlllllliiiPKfSA_,@function
        .size           _ZN4vllm30reshape_and_cache_flash_kernelIffLNS_18Fp8KVCacheDataTypeE0EEEvPKT_S4_PT0_S6_PKlllllliiiPKfSA_,(.L_x_74 - _ZN4vllm30reshape_and_cache_flash_kernelIffLNS_18Fp8KVCacheDataTypeE0EEEvPKT_S4_PT0_S6_PKlllllliiiPKfSA_)
        .other          _ZN4vllm30reshape_and_cache_flash_kernelIffLNS_18Fp8KVCacheDataTypeE0EEEvPKT_S4_PT0_S6_PKlllllliiiPKfSA_,@"STO_CUDA_ENTRY STV_DEFAULT"
_ZN4vllm30reshape_and_cache_flash_kernelIffLNS_18Fp8KVCacheDataTypeE0EEEvPKT_S4_PT0_S6_PKlllllliiiPKfSA_:
.text._ZN4vllm30reshape_and_cache_flash_kernelIffLNS_18Fp8KVCacheDataTypeE0EEEvPKT_S4_PT0_S6_PKlllllliiiPKfSA_:
        /* <DEDUP_REMOVED lines=37> */
.L_x_56:
[----:B------:R-:W-:-:S07]  /*0250*/  MOV R6, 0x270 ;  /* 0x0000027000067802 */ /* 0x000fce0000000f00 */
[----:B------:R-:W-:Y:S05]  /*0260*/  CALL.REL.NOINC `($__internal_4_$__cuda_sm20_div_s64) ;  /* 0x0000001400e87944 */ /* 0x000fea0003c00000 */
        /* <DEDUP_REMOVED lines=10> */
.L_x_57:
        /* <DEDUP_REMOVED lines=52> */
.L_x_61:
        /* <DEDUP_REMOVED lines=11> */
[----:B------:R0:W3:Y:S01]  /*0700*/  LDG.E.CONSTANT R15, desc[UR68][R12.64] ;  /* 0x000000440c0f7981 */ /* 0x0000e2000c1e9900 */
        /* <DEDUP_REMOVED lines=33> */
[----:B--2---:R2:W-:Y:S04]  /*0920*/  STG.E desc[UR68][R12.64], R14 ;  /* 0x0000000e0c007986 */ /* 0x0045e8000c101944 */
[----:B---3--:R2:W-:Y:S08]  /*0930*/  STG.E desc[UR68][R16.64], R15 ;  /* 0x0000000f10007986 */ /* 0x0085f0000c101944 */
[----:B------:R-:W-:Y:S05]  /*0940*/  @!P1 BRA `(.L_x_61) ;  /* 0xfffffffc00409947 */ /* 0x000fea000383ffff */
[----:B------:R-:W-:Y:S05]  /*0950*/  BRA `(.L_x_59) ;  /* 0x0000001000207947 */ /* 0x000fea0003800000 */
.L_x_60:
        /* <DEDUP_REMOVED lines=18> */
.L_x_64:
        /* <DEDUP_REMOVED lines=49> */
.L_x_63:
        /* <DEDUP_REMOVED lines=14> */
.L_x_65:
        /* <DEDUP_REMOVED lines=9> */
[----:B------:R-:W-:-:S04]  /*0f00*/  LEA.HI.X R15, R10, UR33, R9, 0x2, P1 ;  /* 0x000000210a0f7c11 */ /* 0x000fc800088f1409 */
[----:B------:R-:W2:Y:S04]  /*0f10*/  LDG.E.CONSTANT R13, desc[UR68][R12.64] ;  /* 0x000000440c0d7981 */ /* 0x000ea8000c1e9900 */
[----:B------:R-:W3:Y:S01]  /*0f20*/  LDG.E.CONSTANT R15, desc[UR68][R14.64] ;  /* 0x000000440e0f7981 */ /* 0x000ee2000c1e9900 */
        /* <DEDUP_REMOVED lines=33> */
[----:B--2--5:R-:W-:Y:S01]  /*1140*/  FMUL R13, R16, R13 ;  /* 0x0000000d100d7220 */ /* 0x024fe20000400000 */
[----:B---3--:R0:W-:Y:S04]  /*1150*/  STG.E desc[UR68][R8.64], R15 ;  /* 0x0000000f08007986 */ /* 0x0081e8000c101944 */
[----:B------:R0:W-:Y:S07]  /*1160*/  STG.E desc[UR68][R10.64], R13 ;  /* 0x0000000d0a007986 */ /* 0x0001ee000c101944 */
[----:B------:R-:W-:Y:S05]  /*1170*/  @!P1 BRA `(.L_x_65) ;  /* 0xfffffffc003c9947 */ /* 0x000fea000383ffff */
[----:B------:R-:W-:Y:S05]  /*1180*/  BRA `(.L_x_59) ;  /* 0x0000000800147947 */ /* 0x000fea0003800000 */
.L_x_62:
        /* <DEDUP_REMOVED lines=17> */
.L_x_67:
        /* <DEDUP_REMOVED lines=11> */
[----:B------:R-:W3:Y:S05]  /*1350*/  LDG.E.CONSTANT R13, desc[UR68][R12.64] ;  /* 0x000000440c0d7981 */ /* 0x000eea000c1e9900 */
[----:B------:R-:W4:Y:S01]  /*1360*/  LDG.E.CONSTANT R15, desc[UR68][R14.64] ;  /* 0x000000440e0f7981 */ /* 0x000f22000c1e9900 */
[----:B------:R-:W-:Y:S02]  /*1370*/  IABS R9, R6 ;  /* 0x0000000600097213 */ /* 0x000fe40000000000 */
[----:B------:R-:W-:-:S03]  /*1380*/  IABS R11, R19 ;  /* 0x00000013000b7213 */ /* 0x000fc60000000000 */
[----:B------:R-:W-:-:S04]  /*1390*/  IMAD.HI.U32 R8, R18, R9, RZ ;  /* 0x0000000912087227 */ /* 0x000fc800078e00ff */
[----:B------:R-:W-:-:S04]  /*13a0*/  IMAD.MOV R10, RZ, RZ, -R8 ;  /* 0x000000ffff0a7224 */ /* 0x000fc800078e0a08 */
[----:B------:R-:W-:Y:S01]  /*13b0*/  IMAD R10, R11, R10, R9 ;  /* 0x0000000a0b0a7224 */ /* 0x000fe200078e0209 */
[----:B------:R-:W-:-:S04]  /*13c0*/  LOP3.LUT R9, R6, R19, RZ, 0x3c, !PT ;  /* 0x0000001306097212 */ /* 0x000fc800078e3cff */
[----:B------:R-:W-:Y:S02]  /*13d0*/  ISETP.GT.U32.AND P2, PT, R17, R10, PT ;  /* 0x0000000a1100720c */ /* 0x000fe40003f44070 */
[----:B------:R-:W-:Y:S02]  /*13e0*/  ISETP.GE.AND P3, PT, R9, RZ, PT ;  /* 0x000000ff0900720c */ /* 0x000fe40003f66270 */
[----:B------:R-:W-:-:S09]  /*13f0*/  MOV R9, R7 ;  /* 0x0000000700097202 */ /* 0x000fd20000000f00 */
[----:B------:R-:W-:Y:S01]  /*1400*/  @!P2 IMAD.IADD R10, R10, 0x1, -R11 ;  /* 0x000000010a0aa824 */ /* 0x000fe200078e0a0b */
[----:B------:R-:W-:-:S04]  /*1410*/  @!P2 IADD3 R8, PT, PT, R8, 0x1, RZ ;  /* 0x000000010808a810 */ /* 0x000fc80007ffe0ff */
[----:B------:R-:W-:-:S13]  /*1420*/  ISETP.GE.U32.AND P1, PT, R10, R17, PT ;  /* 0x000000110a00720c */ /* 0x000fda0003f26070 */
[----:B------:R-:W-:-:S04]  /*1430*/  @P1 VIADD R8, R8, 0x1 ;  /* 0x0000000108081836 */ /* 0x000fc80000000000 */
[----:B------:R-:W-:-:S05]  /*1440*/  @!P3 IMAD.MOV R8, RZ, RZ, -R8 ;  /* 0x000000ffff08b224 */ /* 0x000fca00078e0a08 */
[----:B------:R-:W-:Y:S01]  /*1450*/  SEL R11, R20, R8, !P0 ;  /* 0x00000008140b7207 */ /* 0x000fe20004000000 */
[----:B------:R-:W-:-:S03]  /*1460*/  IMAD.MOV.U32 R8, RZ, RZ, R2 ;  /* 0x000000ffff087224 */ /* 0x000fc600078e0002 */
[--C-:B------:R-:W-:Y:S01]  /*1470*/  SHF.R.S32.HI R10, RZ, 0x1f, R11.reuse ;  /* 0x0000001fff0a7819 */ /* 0x100fe2000001140b */
[----:B------:R-:W-:Y:S02]  /*1480*/  IMAD.MOV R21, RZ, RZ, -R11 ;  /* 0x000000ffff157224 */ /* 0x000fe400078e0a0b */
        /* <DEDUP_REMOVED lines=16> */
[----:B------:R2:W-:Y:S04]  /*1590*/  STG.E desc[UR68][R8.64], R13 ;  /* 0x0000000d08007986 */ /* 0x0005e8000c101944 */
[----:B----4-:R2:W-:Y:S03]  /*15a0*/  STG.E desc[UR68][R10.64], R15 ;  /* 0x0000000f0a007986 */ /* 0x0105e6000c101944 */
[----:B------:R-:W-:Y:S05]  /*15b0*/  @!P1 BRA `(.L_x_67) ;  /* 0xfffffffc00389947 */ /* 0x000fea000383ffff */
[----:B------:R-:W-:Y:S05]  /*15c0*/  BRA `(.L_x_59) ;  /* 0x0000000400047947 */ /* 0x000fea0003800000 */
.L_x_66:
        /* <DEDUP_REMOVED lines=14> */
.L_x_68:
        /* <DEDUP_REMOVED lines=38> */
[----:B------:R-:W-:Y:S02]  /*1910*/  IADD3.X R8, PT, PT, R11, R9, R10, P1, !PT ;  /* 0x000000090b087210 */ /* 0x000fe40000ffe40a */
[C---:B------:R-:W-:Y:S02]  /*1920*/  SHF.L.U32 R10, R15.reuse, 0x2, RZ ;  /* 0x000000020f0a7819 */ /* 0x040fe400000006ff */
[----:B------:R-:W-:Y:S02]  /*1930*/  SHF.L.U64.HI R11, R15, 0x2, R8 ;  /* 0x000000020f0b7819 */ /* 0x000fe40000010208 */
[C---:B------:R-:W-:Y:S02]  /*1940*/  IADD3 R8, P1, PT, R10.reuse, UR60, RZ ;  /* 0x0000003c0a087c10 */ /* 0x040fe4000ff3e0ff */
[----:B------:R-:W-:Y:S02]  /*1950*/  IADD3 R10, P2, PT, R10, UR62, RZ ;  /* 0x0000003e0a0a7c10 */ /* 0x000fe4000ff5e0ff */
[----:B------:R-:W-:-:S02]  /*1960*/  IADD3.X R9, PT, PT, R11, UR61, RZ, P1, !PT ;  /* 0x0000003d0b097c10 */ /* 0x000fc40008ffe4ff */
[----:B------:R-:W-:Y:S02]  /*1970*/  IADD3.X R11, PT, PT, R11, UR63, RZ, P2, !PT ;  /* 0x0000003f0b0b7c10 */ /* 0x000fe400097fe4ff */
[----:B------:R-:W-:Y:S01]  /*1980*/  ISETP.GE.AND P1, PT, R6, R4, PT ;  /* 0x000000040600720c */ /* 0x000fe20003f26270 */
[----:B---3-5:R-:W-:Y:S01]  /*1990*/  FMUL R13, R16, R13 ;  /* 0x0000000d100d7220 */ /* 0x028fe20000400000 */
[----:B----4-:R-:W-:-:S04]  /*19a0*/  FMUL R15, R17, R14 ;  /* 0x0000000e110f7220 */ /* 0x010fc80000400000 */
[----:B------:R2:W-:Y:S04]  /*19b0*/  STG.E desc[UR68][R8.64], R13 ;  /* 0x0000000d08007986 */ /* 0x0005e8000c101944 */
[----:B------:R2:W-:Y:S03]  /*19c0*/  STG.E desc[UR68][R10.64], R15 ;  /* 0x0000000f0a007986 */ /* 0x0005e6000c101944 */
[----:B------:R-:W-:Y:S05]  /*19d0*/  @!P1 BRA `(.L_x_68) ;  /* 0xfffffffc00349947 */ /* 0x000fea000383ffff */
.L_x_59:
[----:B01----:R-:W-:Y:S05]  /*19e0*/  BSYNC.RECONVERGENT B0 ;  /* 0x0000000000007941 */ /* 0x003fea0003800200 */
.L_x_58:
[----:B------:R-:W-:Y:S06]  /*19f0*/  BAR.SYNC.DEFER_BLOCKING 0x0 ;  /* 0x0000000000007b1d */ /* 0x000fec0000010000 */
[----:B------:R-:W-:Y:S05]  /*1a00*/  EXIT ;  /* 0x000000000000794d */ /* 0x000fea0003800000 */
        .weak           $__internal_4_$__cuda_sm20_div_s64
        .type           $__internal_4_$__cuda_sm20_div_s64,@function
        .size           $__internal_4_$__cuda_sm20_div_s64,(.L_x_74 - $__internal_4_$__cuda_sm20_div_s64)
$__internal_4_$__cuda_sm20_div_s64:
        /* <DEDUP_REMOVED lines=83> */
[----:B------:R-:W-:Y:S06]  /*1f40*/  RET.REL.NODEC R6 `(_ZN4vllm30reshape_and_cache_flash_kernelIffLNS_18Fp8KVCacheDataTypeE0EEEvPKT_S4_PT0_S6_PKlllllliiiPKfSA_) ;  /* 0xffffffe0062c7950 */ /* 0x000fec0003c3ffff */
.L_x_69:
        /* <DEDUP_REMOVED lines=11> */
.L_x_74:


//--------------------- .nv.shared.reserved.0     --------------------------
	.section	.nv.shared.reserved.0,"aw",@nobits
	.weak		__nv_reservedSMEM_offset_0_alias
	.size		__nv_reservedSMEM_offset_0_alias, 0, 64
	.other		__nv_reservedSMEM_offset_0_alias,@"STO_CUDA_RESERVED_SHARED STV_DEFAULT"
__nv_reservedSMEM_offset_0_alias:
	.zero		0
	.zero		64


//--------------------- .nv.constant0._ZN4vllm30reshape_and_cache_flash_kernelI13__nv_bfloat16S1_LNS_18Fp8KVCacheDataTypeE0EEEvPKT_S5_PT0_S7_PKlllllliiiPKfSB_ --------------------------
	.section	.nv.constant0._ZN4vllm30reshape_and_cache_flash_kernelI13__nv_bfloat16S1_LNS_18Fp8KVCacheDataTypeE0EEEvPKT_S5_PT0_S7_PKlllllliiiPKfSB_,"a",@progbits
	.sectionflags	@""
	.align	4
.nv.constant0._ZN4vllm30reshape_and_cache_flash_kernelI13__nv_bfloat16S1_LNS_18Fp8KVCacheDataTypeE0EEEvPKT_S5_PT0_S7_PKlllllliiiPKfSB_:
	.zero		1008


//--------------------- .nv.constant0._ZN4vllm30reshape_and_cache_flash_kernelI6__halfS1_LNS_18Fp8KVCacheDataTypeE0EEEvPKT_S5_PT0_S7_PKlllllliiiPKfSB_ --------------------------
	.section	.nv.constant0._ZN4vllm30reshape_and_cache_flash_kernelI6__halfS1_LNS_18Fp8KVCacheDataTypeE0EEEvPKT_S5_PT0_S7_PKlllllliiiPKfSB_,"a",@progbits
	.sectionflags	@""
	.align	4
.nv.constant0._ZN4vllm30reshape_and_cache_flash_kernelI6__halfS1_LNS_18Fp8KVCacheDataTypeE0EEEvPKT_S5_PT0_S7_PKlllllliiiPKfSB_:
	.zero		1008


//--------------------- .nv.constant0._ZN4vllm30reshape_and_cache_flash_kernelIf13__nv_bfloat16LNS_18Fp8KVCacheDataTypeE0EEEvPKT_S5_PT0_S7_PKlllllliiiPKfSB_ --------------------------
	.section	.nv.constant0._ZN4vllm30reshape_and_cache_flash_kernelIf13__nv_bfloat16LNS_18Fp8KVCacheDataTypeE0EEEvPKT_S5_PT0_S7_PKlllllliiiPKfSB_,"a",@progbits
	.sectionflags	@""
	.align	4
.nv.constant0._ZN4vllm30reshape_and_cache_flash_kernelIf13__nv_bfloat16LNS_18Fp8KVCacheDataTypeE0EEEvPKT_S5_PT0_S7_PKlllllliiiPKfSB_:
	.zero		1008


//--------------------- .nv.constant0._ZN4vllm30reshape_and_cache_flash_kernelIf6__halfLNS_18Fp8KVCacheDataTypeE0EEEvPKT_S5_PT0_S7_PKlllllliiiPKfSB_ --------------------------
	.section	.nv.constant0._ZN4vllm30reshape_and_cache_flash_kernelIf6__halfLNS_18Fp8KVCacheDataTypeE0EEEvPKT_S5_PT0_S7_PKlllllliiiPKfSB_,"a",@progbits
	.sectionflags	@""
	.align	4
.nv.constant0._ZN4vllm30reshape_and_cache_flash_kernelIf6__halfLNS_18Fp8KVCacheDataTypeE0EEEvPKT_S5_PT0_S7_PKlllllliiiPKfSB_:
	.zero		1008


//--------------------- .nv.constant0._ZN4vllm30reshape_and_cache_flash_kernelIffLNS_18Fp8KVCacheDataTypeE0EEEvPKT_S4_PT0_S6_PKlllllliiiPKfSA_ --------------------------
	.section	.nv.constant0._ZN4vllm30reshape_and_cache_flash_kernelIffLNS_18Fp8KVCacheDataTypeE0EEEvPKT_S4_PT0_S6_PKlllllliiiPKfSA_,"a",@progbits
	.sectionflags	@""
	.align	4
.nv.constant0._ZN4vllm30reshape_and_cache_flash_kernelIffLNS_18Fp8KVCacheDataTypeE0EEEvPKT_S4_PT0_S6_PKlllllliiiPKfSA_:
	.zero		1008


//--------------------- SYMBOLS --------------------------

	.type		.nv.reservedSmem.offset0,@object
	.size		.nv.reservedSmem.offset0,0x4
